//
// Generated by NVIDIA NVVM Compiler
//
// Compiler Build ID: CL-36424714
// Cuda compilation tools, release 13.0, V13.0.88
// Based on NVVM 20.0.0
//

.version 9.0
.target sm_100
.address_size 64

	// .globl	_Z21matrix_transpose_cudaPfS_
// _ZZ17sinkhorn_log_cudaPfS_S_E10shared_max has been demoted
// _ZZ17sinkhorn_log_cudaPfS_S_E10shared_sum has been demoted

.visible .entry _Z21matrix_transpose_cudaPfS_(
	.param .u64 .ptr .align 1 _Z21matrix_transpose_cudaPfS__param_0,
	.param .u64 .ptr .align 1 _Z21matrix_transpose_cudaPfS__param_1
)
{
	.reg .pred 	%p<4>;
	.reg .b32 	%r<11>;
	.reg .b32 	%f<2>;
	.reg .b64 	%rd<9>;

	ld.param.u64 	%rd1, [_Z21matrix_transpose_cudaPfS__param_0];
	ld.param.u64 	%rd2, [_Z21matrix_transpose_cudaPfS__param_1];
	mov.u32 	%r3, %ctaid.x;
	mov.u32 	%r4, %ntid.x;
	mov.u32 	%r5, %tid.x;
	mad.lo.s32 	%r1, %r3, %r4, %r5;
	mov.u32 	%r6, %ctaid.y;
	mov.u32 	%r7, %ntid.y;
	mov.u32 	%r8, %tid.y;
	mad.lo.s32 	%r2, %r6, %r7, %r8;
	setp.gt.u32 	%p1, %r2, 36;
	setp.gt.s32 	%p2, %r1, 36;
	or.pred  	%p3, %p1, %p2;
	@%p3 bra 	$L__BB0_2;
	cvta.to.global.u64 	%rd3, %rd2;
	cvta.to.global.u64 	%rd4, %rd1;
	mad.lo.s32 	%r9, %r2, 37, %r1;
	mul.wide.s32 	%rd5, %r9, 4;
	add.s64 	%rd6, %rd3, %rd5;
	ld.global.f32 	%f1, [%rd6];
	mad.lo.s32 	%r10, %r1, 37, %r2;
	mul.wide.s32 	%rd7, %r10, 4;
	add.s64 	%rd8, %rd4, %rd7;
	st.global.f32 	[%rd8], %f1;
$L__BB0_2:
	ret;

}
	// .globl	_Z17sinkhorn_log_cudaPfS_S_
.visible .entry _Z17sinkhorn_log_cudaPfS_S_(
	.param .u64 .ptr .align 1 _Z17sinkhorn_log_cudaPfS_S__param_0,
	.param .u64 .ptr .align 1 _Z17sinkhorn_log_cudaPfS_S__param_1,
	.param .u64 .ptr .align 1 _Z17sinkhorn_log_cudaPfS_S__param_2
)
{
	.reg .pred 	%p<44>;
	.reg .b32 	%r<146>;
	.reg .b32 	%f<293>;
	.reg .b64 	%rd<56>;
	// demoted variable
	.shared .align 4 .b8 _ZZ17sinkhorn_log_cudaPfS_S_E10shared_max[128];
	// demoted variable
	.shared .align 4 .b8 _ZZ17sinkhorn_log_cudaPfS_S_E10shared_sum[128];
	ld.param.u64 	%rd15, [_Z17sinkhorn_log_cudaPfS_S__param_0];
	ld.param.u64 	%rd16, [_Z17sinkhorn_log_cudaPfS_S__param_1];
	ld.param.u64 	%rd14, [_Z17sinkhorn_log_cudaPfS_S__param_2];
	cvta.to.global.u64 	%rd1, %rd16;
	cvta.to.global.u64 	%rd2, %rd15;
	mov.u32 	%r1, %ctaid.x;
	mov.u32 	%r2, %tid.x;
	setp.gt.u32 	%p1, %r2, 36;
	mov.f32 	%f288, 0fFF7FFFFF;
	@%p1 bra 	$L__BB1_7;
	mul.lo.s32 	%r3, %r1, 37;
	mov.u32 	%r4, %ntid.x;
	add.s32 	%r53, %r2, %r4;
	max.u32 	%r54, %r53, 37;
	setp.lt.u32 	%p2, %r53, 37;
	selp.u32 	%r55, 1, 0, %p2;
	add.s32 	%r56, %r53, %r55;
	sub.s32 	%r57, %r54, %r56;
	div.u32 	%r58, %r57, %r4;
	add.s32 	%r5, %r58, %r55;
	and.b32  	%r59, %r5, 3;
	setp.eq.s32 	%p3, %r59, 3;
	mov.f32 	%f288, 0fFF7FFFFF;
	mov.u32 	%r132, %r2;
	@%p3 bra 	$L__BB1_4;
	mul.wide.u32 	%rd18, %r2, 4;
	add.s64 	%rd3, %rd1, %rd18;
	mul.wide.u32 	%rd4, %r4, 4;
	add.s32 	%r60, %r2, %r3;
	mul.wide.u32 	%rd19, %r60, 4;
	add.s64 	%rd5, %rd2, %rd19;
	add.s32 	%r61, %r5, 1;
	and.b32  	%r62, %r61, 3;
	neg.s32 	%r130, %r62;
	mov.f32 	%f288, 0fFF7FFFFF;
	mov.b64 	%rd54, 0;
	mov.u32 	%r132, %r2;
$L__BB1_3:
	.pragma "nounroll";
	add.s64 	%rd20, %rd5, %rd54;
	ld.global.f32 	%f19, [%rd20];
	add.s64 	%rd21, %rd3, %rd54;
	ld.global.f32 	%f20, [%rd21];
	setp.lt.f32 	%p4, %f20, 0f00800000;
	mul.f32 	%f21, %f20, 0f4B000000;
	selp.f32 	%f22, %f21, %f20, %p4;
	selp.f32 	%f23, 0fC1B80000, 0f00000000, %p4;
	mov.b32 	%r63, %f22;
	add.s32 	%r64, %r63, -1059760811;
	and.b32  	%r65, %r64, -8388608;
	sub.s32 	%r66, %r63, %r65;
	mov.b32 	%f24, %r66;
	cvt.rn.f32.s32 	%f25, %r65;
	fma.rn.f32 	%f26, %f25, 0f34000000, %f23;
	add.f32 	%f27, %f24, 0fBF800000;
	fma.rn.f32 	%f28, %f27, 0fBE055027, 0f3E1039F6;
	fma.rn.f32 	%f29, %f28, %f27, 0fBDF8CDCC;
	fma.rn.f32 	%f30, %f29, %f27, 0f3E0F2955;
	fma.rn.f32 	%f31, %f30, %f27, 0fBE2AD8B9;
	fma.rn.f32 	%f32, %f31, %f27, 0f3E4CED0B;
	fma.rn.f32 	%f33, %f32, %f27, 0fBE7FFF22;
	fma.rn.f32 	%f34, %f33, %f27, 0f3EAAAA78;
	fma.rn.f32 	%f35, %f34, %f27, 0fBF000000;
	mul.f32 	%f36, %f27, %f35;
	fma.rn.f32 	%f37, %f36, %f27, %f27;
	fma.rn.f32 	%f38, %f26, 0f3F317218, %f37;
	setp.gt.u32 	%p5, %r63, 2139095039;
	fma.rn.f32 	%f39, %f22, 0f7F800000, 0f7F800000;
	selp.f32 	%f40, %f39, %f38, %p5;
	setp.eq.f32 	%p6, %f22, 0f00000000;
	selp.f32 	%f41, 0fFF800000, %f40, %p6;
	add.f32 	%f42, %f19, %f41;
	max.f32 	%f288, %f288, %f42;
	add.s32 	%r132, %r132, %r4;
	add.s64 	%rd54, %rd54, %rd4;
	add.s32 	%r130, %r130, 1;
	setp.ne.s32 	%p7, %r130, 0;
	@%p7 bra 	$L__BB1_3;
$L__BB1_4:
	setp.lt.u32 	%p8, %r5, 3;
	@%p8 bra 	$L__BB1_7;
	shl.b32 	%r67, %r4, 1;
	add.s32 	%r139, %r132, %r67;
	shl.b32 	%r13, %r4, 2;
	mul.lo.s32 	%r68, %r4, 3;
	add.s32 	%r138, %r132, %r68;
	add.s32 	%r137, %r4, %r132;
	add.s32 	%r136, %r137, %r3;
	add.s32 	%r133, %r132, %r3;
	add.s32 	%r135, %r133, %r67;
	add.s32 	%r134, %r133, %r68;
$L__BB1_6:
	mul.wide.u32 	%rd22, %r133, 4;
	add.s64 	%rd23, %rd2, %rd22;
	ld.global.f32 	%f43, [%rd23];
	mul.wide.u32 	%rd24, %r132, 4;
	add.s64 	%rd25, %rd1, %rd24;
	ld.global.f32 	%f44, [%rd25];
	setp.lt.f32 	%p9, %f44, 0f00800000;
	mul.f32 	%f45, %f44, 0f4B000000;
	selp.f32 	%f46, %f45, %f44, %p9;
	selp.f32 	%f47, 0fC1B80000, 0f00000000, %p9;
	mov.b32 	%r69, %f46;
	add.s32 	%r70, %r69, -1059760811;
	and.b32  	%r71, %r70, -8388608;
	sub.s32 	%r72, %r69, %r71;
	mov.b32 	%f48, %r72;
	cvt.rn.f32.s32 	%f49, %r71;
	fma.rn.f32 	%f50, %f49, 0f34000000, %f47;
	add.f32 	%f51, %f48, 0fBF800000;
	fma.rn.f32 	%f52, %f51, 0fBE055027, 0f3E1039F6;
	fma.rn.f32 	%f53, %f52, %f51, 0fBDF8CDCC;
	fma.rn.f32 	%f54, %f53, %f51, 0f3E0F2955;
	fma.rn.f32 	%f55, %f54, %f51, 0fBE2AD8B9;
	fma.rn.f32 	%f56, %f55, %f51, 0f3E4CED0B;
	fma.rn.f32 	%f57, %f56, %f51, 0fBE7FFF22;
	fma.rn.f32 	%f58, %f57, %f51, 0f3EAAAA78;
	fma.rn.f32 	%f59, %f58, %f51, 0fBF000000;
	mul.f32 	%f60, %f51, %f59;
	fma.rn.f32 	%f61, %f60, %f51, %f51;
	fma.rn.f32 	%f62, %f50, 0f3F317218, %f61;
	setp.gt.u32 	%p10, %r69, 2139095039;
	fma.rn.f32 	%f63, %f46, 0f7F800000, 0f7F800000;
	selp.f32 	%f64, %f63, %f62, %p10;
	setp.eq.f32 	%p11, %f46, 0f00000000;
	selp.f32 	%f65, 0fFF800000, %f64, %p11;
	add.f32 	%f66, %f43, %f65;
	max.f32 	%f67, %f288, %f66;
	add.s32 	%r73, %r132, %r4;
	mul.wide.u32 	%rd26, %r136, 4;
	add.s64 	%rd27, %rd2, %rd26;
	ld.global.f32 	%f68, [%rd27];
	mul.wide.u32 	%rd28, %r137, 4;
	add.s64 	%rd29, %rd1, %rd28;
	ld.global.f32 	%f69, [%rd29];
	setp.lt.f32 	%p12, %f69, 0f00800000;
	mul.f32 	%f70, %f69, 0f4B000000;
	selp.f32 	%f71, %f70, %f69, %p12;
	selp.f32 	%f72, 0fC1B80000, 0f00000000, %p12;
	mov.b32 	%r74, %f71;
	add.s32 	%r75, %r74, -1059760811;
	and.b32  	%r76, %r75, -8388608;
	sub.s32 	%r77, %r74, %r76;
	mov.b32 	%f73, %r77;
	cvt.rn.f32.s32 	%f74, %r76;
	fma.rn.f32 	%f75, %f74, 0f34000000, %f72;
	add.f32 	%f76, %f73, 0fBF800000;
	fma.rn.f32 	%f77, %f76, 0fBE055027, 0f3E1039F6;
	fma.rn.f32 	%f78, %f77, %f76, 0fBDF8CDCC;
	fma.rn.f32 	%f79, %f78, %f76, 0f3E0F2955;
	fma.rn.f32 	%f80, %f79, %f76, 0fBE2AD8B9;
	fma.rn.f32 	%f81, %f80, %f76, 0f3E4CED0B;
	fma.rn.f32 	%f82, %f81, %f76, 0fBE7FFF22;
	fma.rn.f32 	%f83, %f82, %f76, 0f3EAAAA78;
	fma.rn.f32 	%f84, %f83, %f76, 0fBF000000;
	mul.f32 	%f85, %f76, %f84;
	fma.rn.f32 	%f86, %f85, %f76, %f76;
	fma.rn.f32 	%f87, %f75, 0f3F317218, %f86;
	setp.gt.u32 	%p13, %r74, 2139095039;
	fma.rn.f32 	%f88, %f71, 0f7F800000, 0f7F800000;
	selp.f32 	%f89, %f88, %f87, %p13;
	setp.eq.f32 	%p14, %f71, 0f00000000;
	selp.f32 	%f90, 0fFF800000, %f89, %p14;
	add.f32 	%f91, %f68, %f90;
	max.f32 	%f92, %f67, %f91;
	add.s32 	%r78, %r73, %r4;
	mul.wide.u32 	%rd30, %r135, 4;
	add.s64 	%rd31, %rd2, %rd30;
	ld.global.f32 	%f93, [%rd31];
	mul.wide.u32 	%rd32, %r139, 4;
	add.s64 	%rd33, %rd1, %rd32;
	ld.global.f32 	%f94, [%rd33];
	setp.lt.f32 	%p15, %f94, 0f00800000;
	mul.f32 	%f95, %f94, 0f4B000000;
	selp.f32 	%f96, %f95, %f94, %p15;
	selp.f32 	%f97, 0fC1B80000, 0f00000000, %p15;
	mov.b32 	%r79, %f96;
	add.s32 	%r80, %r79, -1059760811;
	and.b32  	%r81, %r80, -8388608;
	sub.s32 	%r82, %r79, %r81;
	mov.b32 	%f98, %r82;
	cvt.rn.f32.s32 	%f99, %r81;
	fma.rn.f32 	%f100, %f99, 0f34000000, %f97;
	add.f32 	%f101, %f98, 0fBF800000;
	fma.rn.f32 	%f102, %f101, 0fBE055027, 0f3E1039F6;
	fma.rn.f32 	%f103, %f102, %f101, 0fBDF8CDCC;
	fma.rn.f32 	%f104, %f103, %f101, 0f3E0F2955;
	fma.rn.f32 	%f105, %f104, %f101, 0fBE2AD8B9;
	fma.rn.f32 	%f106, %f105, %f101, 0f3E4CED0B;
	fma.rn.f32 	%f107, %f106, %f101, 0fBE7FFF22;
	fma.rn.f32 	%f108, %f107, %f101, 0f3EAAAA78;
	fma.rn.f32 	%f109, %f108, %f101, 0fBF000000;
	mul.f32 	%f110, %f101, %f109;
	fma.rn.f32 	%f111, %f110, %f101, %f101;
	fma.rn.f32 	%f112, %f100, 0f3F317218, %f111;
	setp.gt.u32 	%p16, %r79, 2139095039;
	fma.rn.f32 	%f113, %f96, 0f7F800000, 0f7F800000;
	selp.f32 	%f114, %f113, %f112, %p16;
	setp.eq.f32 	%p17, %f96, 0f00000000;
	selp.f32 	%f115, 0fFF800000, %f114, %p17;
	add.f32 	%f116, %f93, %f115;
	max.f32 	%f117, %f92, %f116;
	add.s32 	%r83, %r78, %r4;
	mul.wide.u32 	%rd34, %r134, 4;
	add.s64 	%rd35, %rd2, %rd34;
	ld.global.f32 	%f118, [%rd35];
	mul.wide.u32 	%rd36, %r138, 4;
	add.s64 	%rd37, %rd1, %rd36;
	ld.global.f32 	%f119, [%rd37];
	setp.lt.f32 	%p18, %f119, 0f00800000;
	mul.f32 	%f120, %f119, 0f4B000000;
	selp.f32 	%f121, %f120, %f119, %p18;
	selp.f32 	%f122, 0fC1B80000, 0f00000000, %p18;
	mov.b32 	%r84, %f121;
	add.s32 	%r85, %r84, -1059760811;
	and.b32  	%r86, %r85, -8388608;
	sub.s32 	%r87, %r84, %r86;
	mov.b32 	%f123, %r87;
	cvt.rn.f32.s32 	%f124, %r86;
	fma.rn.f32 	%f125, %f124, 0f34000000, %f122;
	add.f32 	%f126, %f123, 0fBF800000;
	fma.rn.f32 	%f127, %f126, 0fBE055027, 0f3E1039F6;
	fma.rn.f32 	%f128, %f127, %f126, 0fBDF8CDCC;
	fma.rn.f32 	%f129, %f128, %f126, 0f3E0F2955;
	fma.rn.f32 	%f130, %f129, %f126, 0fBE2AD8B9;
	fma.rn.f32 	%f131, %f130, %f126, 0f3E4CED0B;
	fma.rn.f32 	%f132, %f131, %f126, 0fBE7FFF22;
	fma.rn.f32 	%f133, %f132, %f126, 0f3EAAAA78;
	fma.rn.f32 	%f134, %f133, %f126, 0fBF000000;
	mul.f32 	%f135, %f126, %f134;
	fma.rn.f32 	%f136, %f135, %f126, %f126;
	fma.rn.f32 	%f137, %f125, 0f3F317218, %f136;
	setp.gt.u32 	%p19, %r84, 2139095039;
	fma.rn.f32 	%f138, %f121, 0f7F800000, 0f7F800000;
	selp.f32 	%f139, %f138, %f137, %p19;
	setp.eq.f32 	%p20, %f121, 0f00000000;
	selp.f32 	%f140, 0fFF800000, %f139, %p20;
	add.f32 	%f141, %f118, %f140;
	max.f32 	%f288, %f117, %f141;
	add.s32 	%r132, %r83, %r4;
	add.s32 	%r139, %r139, %r13;
	add.s32 	%r138, %r138, %r13;
	add.s32 	%r137, %r137, %r13;
	add.s32 	%r136, %r136, %r13;
	add.s32 	%r135, %r135, %r13;
	add.s32 	%r134, %r134, %r13;
	add.s32 	%r133, %r133, %r13;
	setp.lt.u32 	%p21, %r132, 37;
	@%p21 bra 	$L__BB1_6;
$L__BB1_7:
	shl.b32 	%r88, %r2, 2;
	mov.u32 	%r89, _ZZ17sinkhorn_log_cudaPfS_S_E10shared_max;
	add.s32 	%r36, %r89, %r88;
	st.shared.f32 	[%r36], %f288;
	bar.sync 	0;
	mov.u32 	%r145, %ntid.x;
	mov.u32 	%r142, %r145;
$L__BB1_8:
	add.s32 	%r90, %r142, %r2;
	setp.gt.u32 	%p22, %r90, 36;
	@%p22 bra 	$L__BB1_10;
	ld.shared.f32 	%f142, [%r36];
	shl.b32 	%r91, %r142, 2;
	add.s32 	%r92, %r36, %r91;
	ld.shared.f32 	%f143, [%r92];
	max.f32 	%f144, %f142, %f143;
	st.shared.f32 	[%r36], %f144;
$L__BB1_10:
	bar.sync 	0;
	shr.u32 	%r45, %r142, 1;
	setp.lt.u32 	%p23, %r142, 2;
	mov.u32 	%r142, %r45;
	@%p23 bra 	$L__BB1_11;
	bra.uni 	$L__BB1_8;
$L__BB1_11:
	setp.gt.u32 	%p24, %r2, 36;
	mov.f32 	%f292, 0f00000000;
	@%p24 bra 	$L__BB1_17;
	mul.lo.s32 	%r38, %r1, 37;
	ld.shared.f32 	%f8, [_ZZ17sinkhorn_log_cudaPfS_S_E10shared_max];
	add.s32 	%r39, %r2, %r145;
	max.u32 	%r93, %r39, 37;
	setp.lt.u32 	%p25, %r39, 37;
	selp.u32 	%r94, 1, 0, %p25;
	add.s32 	%r95, %r39, %r94;
	sub.s32 	%r96, %r93, %r95;
	div.u32 	%r97, %r96, %r145;
	add.s32 	%r40, %r97, %r94;
	and.b32  	%r98, %r40, 1;
	setp.eq.b32 	%p26, %r98, 1;
	mov.f32 	%f292, 0f00000000;
	mov.u32 	%r144, %r2;
	@%p26 bra 	$L__BB1_14;
	add.s32 	%r99, %r2, %r38;
	mul.wide.u32 	%rd38, %r99, 4;
	add.s64 	%rd39, %rd2, %rd38;
	ld.global.f32 	%f148, [%rd39];
	mul.wide.u32 	%rd40, %r2, 4;
	add.s64 	%rd41, %rd1, %rd40;
	ld.global.f32 	%f149, [%rd41];
	setp.lt.f32 	%p27, %f149, 0f00800000;
	mul.f32 	%f150, %f149, 0f4B000000;
	selp.f32 	%f151, %f150, %f149, %p27;
	selp.f32 	%f152, 0fC1B80000, 0f00000000, %p27;
	mov.b32 	%r100, %f151;
	add.s32 	%r101, %r100, -1059760811;
	and.b32  	%r102, %r101, -8388608;
	sub.s32 	%r103, %r100, %r102;
	mov.b32 	%f153, %r103;
	cvt.rn.f32.s32 	%f154, %r102;
	fma.rn.f32 	%f155, %f154, 0f34000000, %f152;
	add.f32 	%f156, %f153, 0fBF800000;
	fma.rn.f32 	%f157, %f156, 0fBE055027, 0f3E1039F6;
	fma.rn.f32 	%f158, %f157, %f156, 0fBDF8CDCC;
	fma.rn.f32 	%f159, %f158, %f156, 0f3E0F2955;
	fma.rn.f32 	%f160, %f159, %f156, 0fBE2AD8B9;
	fma.rn.f32 	%f161, %f160, %f156, 0f3E4CED0B;
	fma.rn.f32 	%f162, %f161, %f156, 0fBE7FFF22;
	fma.rn.f32 	%f163, %f162, %f156, 0f3EAAAA78;
	fma.rn.f32 	%f164, %f163, %f156, 0fBF000000;
	mul.f32 	%f165, %f156, %f164;
	fma.rn.f32 	%f166, %f165, %f156, %f156;
	fma.rn.f32 	%f167, %f155, 0f3F317218, %f166;
	setp.gt.u32 	%p28, %r100, 2139095039;
	fma.rn.f32 	%f168, %f151, 0f7F800000, 0f7F800000;
	selp.f32 	%f169, %f168, %f167, %p28;
	setp.eq.f32 	%p29, %f151, 0f00000000;
	selp.f32 	%f170, 0fFF800000, %f169, %p29;
	add.f32 	%f171, %f148, %f170;
	sub.f32 	%f172, %f171, %f8;
	fma.rn.f32 	%f173, %f172, 0f3BBB989D, 0f3F000000;
	cvt.sat.f32.f32 	%f174, %f173;
	mov.f32 	%f175, 0f4B400001;
	mov.f32 	%f176, 0f437C0000;
	fma.rm.f32 	%f177, %f174, %f176, %f175;
	add.f32 	%f178, %f177, 0fCB40007F;
	neg.f32 	%f179, %f178;
	fma.rn.f32 	%f180, %f172, 0f3FB8AA3B, %f179;
	fma.rn.f32 	%f181, %f172, 0f32A57060, %f180;
	mov.b32 	%r104, %f177;
	shl.b32 	%r105, %r104, 23;
	mov.b32 	%f182, %r105;
	ex2.approx.ftz.f32 	%f183, %f181;
	fma.rn.f32 	%f292, %f183, %f182, 0f00000000;
	mov.u32 	%r144, %r39;
$L__BB1_14:
	setp.eq.s32 	%p30, %r40, 0;
	@%p30 bra 	$L__BB1_17;
	mul.wide.u32 	%rd43, %r144, 4;
	add.s64 	%rd8, %rd1, %rd43;
	mul.wide.u32 	%rd9, %r145, 8;
	add.s32 	%r106, %r145, %r144;
	mul.wide.u32 	%rd44, %r106, 4;
	add.s64 	%rd10, %rd1, %rd44;
	add.s32 	%r143, %r106, %r38;
	shl.b32 	%r43, %r145, 1;
	add.s32 	%r107, %r144, %r38;
	mul.wide.u32 	%rd45, %r107, 4;
	add.s64 	%rd11, %rd2, %rd45;
	mov.b64 	%rd55, 0;
$L__BB1_16:
	add.s64 	%rd46, %rd11, %rd55;
	ld.global.f32 	%f184, [%rd46];
	add.s64 	%rd47, %rd8, %rd55;
	ld.global.f32 	%f185, [%rd47];
	setp.lt.f32 	%p31, %f185, 0f00800000;
	mul.f32 	%f186, %f185, 0f4B000000;
	selp.f32 	%f187, %f186, %f185, %p31;
	selp.f32 	%f188, 0fC1B80000, 0f00000000, %p31;
	mov.b32 	%r108, %f187;
	add.s32 	%r109, %r108, -1059760811;
	and.b32  	%r110, %r109, -8388608;
	sub.s32 	%r111, %r108, %r110;
	mov.b32 	%f189, %r111;
	cvt.rn.f32.s32 	%f190, %r110;
	fma.rn.f32 	%f191, %f190, 0f34000000, %f188;
	add.f32 	%f192, %f189, 0fBF800000;
	fma.rn.f32 	%f193, %f192, 0fBE055027, 0f3E1039F6;
	fma.rn.f32 	%f194, %f193, %f192, 0fBDF8CDCC;
	fma.rn.f32 	%f195, %f194, %f192, 0f3E0F2955;
	fma.rn.f32 	%f196, %f195, %f192, 0fBE2AD8B9;
	fma.rn.f32 	%f197, %f196, %f192, 0f3E4CED0B;
	fma.rn.f32 	%f198, %f197, %f192, 0fBE7FFF22;
	fma.rn.f32 	%f199, %f198, %f192, 0f3EAAAA78;
	fma.rn.f32 	%f200, %f199, %f192, 0fBF000000;
	mul.f32 	%f201, %f192, %f200;
	fma.rn.f32 	%f202, %f201, %f192, %f192;
	fma.rn.f32 	%f203, %f191, 0f3F317218, %f202;
	setp.gt.u32 	%p32, %r108, 2139095039;
	fma.rn.f32 	%f204, %f187, 0f7F800000, 0f7F800000;
	selp.f32 	%f205, %f204, %f203, %p32;
	setp.eq.f32 	%p33, %f187, 0f00000000;
	selp.f32 	%f206, 0fFF800000, %f205, %p33;
	add.f32 	%f207, %f184, %f206;
	sub.f32 	%f208, %f207, %f8;
	fma.rn.f32 	%f209, %f208, 0f3BBB989D, 0f3F000000;
	cvt.sat.f32.f32 	%f210, %f209;
	mov.f32 	%f211, 0f4B400001;
	mov.f32 	%f212, 0f437C0000;
	fma.rm.f32 	%f213, %f210, %f212, %f211;
	add.f32 	%f214, %f213, 0fCB40007F;
	neg.f32 	%f215, %f214;
	fma.rn.f32 	%f216, %f208, 0f3FB8AA3B, %f215;
	fma.rn.f32 	%f217, %f208, 0f32A57060, %f216;
	mov.b32 	%r112, %f213;
	shl.b32 	%r113, %r112, 23;
	mov.b32 	%f218, %r113;
	ex2.approx.ftz.f32 	%f219, %f217;
	fma.rn.f32 	%f220, %f219, %f218, %f292;
	add.s32 	%r114, %r144, %r145;
	mul.wide.u32 	%rd48, %r143, 4;
	add.s64 	%rd49, %rd2, %rd48;
	ld.global.f32 	%f221, [%rd49];
	add.s64 	%rd50, %rd10, %rd55;
	ld.global.f32 	%f222, [%rd50];
	setp.lt.f32 	%p34, %f222, 0f00800000;
	mul.f32 	%f223, %f222, 0f4B000000;
	selp.f32 	%f224, %f223, %f222, %p34;
	selp.f32 	%f225, 0fC1B80000, 0f00000000, %p34;
	mov.b32 	%r115, %f224;
	add.s32 	%r116, %r115, -1059760811;
	and.b32  	%r117, %r116, -8388608;
	sub.s32 	%r118, %r115, %r117;
	mov.b32 	%f226, %r118;
	cvt.rn.f32.s32 	%f227, %r117;
	fma.rn.f32 	%f228, %f227, 0f34000000, %f225;
	add.f32 	%f229, %f226, 0fBF800000;
	fma.rn.f32 	%f230, %f229, 0fBE055027, 0f3E1039F6;
	fma.rn.f32 	%f231, %f230, %f229, 0fBDF8CDCC;
	fma.rn.f32 	%f232, %f231, %f229, 0f3E0F2955;
	fma.rn.f32 	%f233, %f232, %f229, 0fBE2AD8B9;
	fma.rn.f32 	%f234, %f233, %f229, 0f3E4CED0B;
	fma.rn.f32 	%f235, %f234, %f229, 0fBE7FFF22;
	fma.rn.f32 	%f236, %f235, %f229, 0f3EAAAA78;
	fma.rn.f32 	%f237, %f236, %f229, 0fBF000000;
	mul.f32 	%f238, %f229, %f237;
	fma.rn.f32 	%f239, %f238, %f229, %f229;
	fma.rn.f32 	%f240, %f228, 0f3F317218, %f239;
	setp.gt.u32 	%p35, %r115, 2139095039;
	fma.rn.f32 	%f241, %f224, 0f7F800000, 0f7F800000;
	selp.f32 	%f242, %f241, %f240, %p35;
	setp.eq.f32 	%p36, %f224, 0f00000000;
	selp.f32 	%f243, 0fFF800000, %f242, %p36;
	add.f32 	%f244, %f221, %f243;
	sub.f32 	%f245, %f244, %f8;
	fma.rn.f32 	%f246, %f245, 0f3BBB989D, 0f3F000000;
	cvt.sat.f32.f32 	%f247, %f246;
	fma.rm.f32 	%f248, %f247, %f212, %f211;
	add.f32 	%f249, %f248, 0fCB40007F;
	neg.f32 	%f250, %f249;
	fma.rn.f32 	%f251, %f245, 0f3FB8AA3B, %f250;
	fma.rn.f32 	%f252, %f245, 0f32A57060, %f251;
	mov.b32 	%r119, %f248;
	shl.b32 	%r120, %r119, 23;
	mov.b32 	%f253, %r120;
	ex2.approx.ftz.f32 	%f254, %f252;
	fma.rn.f32 	%f292, %f254, %f253, %f220;
	add.s32 	%r144, %r114, %r145;
	add.s64 	%rd55, %rd55, %rd9;
	add.s32 	%r143, %r143, %r43;
	setp.lt.u32 	%p37, %r144, 37;
	@%p37 bra 	$L__BB1_16;
$L__BB1_17:
	mov.u32 	%r122, _ZZ17sinkhorn_log_cudaPfS_S_E10shared_sum;
	add.s32 	%r50, %r122, %r88;
	st.shared.f32 	[%r50], %f292;
	bar.sync 	0;
$L__BB1_18:
	add.s32 	%r123, %r145, %r2;
	setp.gt.u32 	%p38, %r123, 36;
	@%p38 bra 	$L__BB1_20;
	shl.b32 	%r124, %r145, 2;
	add.s32 	%r125, %r50, %r124;
	ld.shared.f32 	%f255, [%r125];
	ld.shared.f32 	%f256, [%r50];
	add.f32 	%f257, %f255, %f256;
	st.shared.f32 	[%r50], %f257;
$L__BB1_20:
	bar.sync 	0;
	shr.u32 	%r52, %r145, 1;
	setp.gt.u32 	%p39, %r145, 1;
	mov.u32 	%r145, %r52;
	@%p39 bra 	$L__BB1_18;
	setp.ne.s32 	%p40, %r2, 0;
	@%p40 bra 	$L__BB1_23;
	ld.shared.f32 	%f258, [_ZZ17sinkhorn_log_cudaPfS_S_E10shared_sum];
	setp.lt.f32 	%p41, %f258, 0f00800000;
	mul.f32 	%f259, %f258, 0f4B000000;
	selp.f32 	%f260, %f259, %f258, %p41;
	selp.f32 	%f261, 0fC1B80000, 0f00000000, %p41;
	mov.b32 	%r126, %f260;
	add.s32 	%r127, %r126, -1059760811;
	and.b32  	%r128, %r127, -8388608;
	sub.s32 	%r129, %r126, %r128;
	mov.b32 	%f262, %r129;
	cvt.rn.f32.s32 	%f263, %r128;
	fma.rn.f32 	%f264, %f263, 0f34000000, %f261;
	add.f32 	%f265, %f262, 0fBF800000;
	fma.rn.f32 	%f266, %f265, 0fBE055027, 0f3E1039F6;
	fma.rn.f32 	%f267, %f266, %f265, 0fBDF8CDCC;
	fma.rn.f32 	%f268, %f267, %f265, 0f3E0F2955;
	fma.rn.f32 	%f269, %f268, %f265, 0fBE2AD8B9;
	fma.rn.f32 	%f270, %f269, %f265, 0f3E4CED0B;
	fma.rn.f32 	%f271, %f270, %f265, 0fBE7FFF22;
	fma.rn.f32 	%f272, %f271, %f265, 0f3EAAAA78;
	fma.rn.f32 	%f273, %f272, %f265, 0fBF000000;
	mul.f32 	%f274, %f265, %f273;
	fma.rn.f32 	%f275, %f274, %f265, %f265;
	fma.rn.f32 	%f276, %f264, 0f3F317218, %f275;
	setp.gt.u32 	%p42, %r126, 2139095039;
	fma.rn.f32 	%f277, %f260, 0f7F800000, 0f7F800000;
	selp.f32 	%f278, %f277, %f276, %p42;
	setp.eq.f32 	%p43, %f260, 0f00000000;
	selp.f32 	%f279, 0fFF800000, %f278, %p43;
	ld.shared.f32 	%f280, [_ZZ17sinkhorn_log_cudaPfS_S_E10shared_max];
	add.f32 	%f281, %f280, %f279;
	mov.f32 	%f282, 0f00000000;
	sub.f32 	%f283, %f282, %f281;
	cvta.to.global.u64 	%rd51, %rd14;
	mul.wide.u32 	%rd52, %r1, 4;
	add.s64 	%rd53, %rd51, %rd52;
	st.global.f32 	[%rd53], %f283;
$L__BB1_23:
	ret;

}


// ===== COMPILED SASS (sm_100) =====

	.target	sm_100

	.elftype	@"ET_EXEC"


//--------------------- .note.nv.tkinfo           --------------------------
	.section	.note.nv.tkinfo,"",@"SHT_NOTE"
	.sectionflags	@"SHF_NOTE_NV_TKINFO"
	.tkinfo
        /*0018*/ 	.word	0x00000002
        /*0030*/ 	.string	""
        /*0030*/ 	.string	"ptxas"
        /*0030*/ 	.string	"Cuda compilation tools, release 13.0, V13.0.88"
        /*0030*/ 	.string	"Build cuda_13.0.r13.0/compiler.36424714_0"
        /*0030*/ 	.string	"-arch sm_100 -m 64 "



//--------------------- .note.nv.cuinfo           --------------------------
	.section	.note.nv.cuinfo,"",@"SHT_NOTE"
	.sectionflags	@"SHF_NOTE_NV_CUINFO"
        /*0018*/ 	.short	0x0002
        /*001a*/ 	.short	0x0064
        /*001c*/ 	.short	0x0082
	.zero		2


//--------------------- .nv.info                  --------------------------
	.section	.nv.info,"",@"SHT_CUDA_INFO"
	.align	4


	//----- nvinfo : EIATTR_REGCOUNT
	.align		4
        /*0000*/ 	.byte	0x04, 0x2f
        /*0002*/ 	.short	(.L_1 - .L_0)
	.align		4
.L_0:
        /*0004*/ 	.word	index@(_Z21matrix_transpose_cudaPfS_)
        /*0008*/ 	.word	0x0000000a


	//----- nvinfo : EIATTR_FRAME_SIZE
	.align		4
.L_1:
        /*000c*/ 	.byte	0x04, 0x11
        /*000e*/ 	.short	(.L_3 - .L_2)
	.align		4
.L_2:
        /*0010*/ 	.word	index@(_Z21matrix_transpose_cudaPfS_)
        /*0014*/ 	.word	0x00000000


	//----- nvinfo : EIATTR_REGCOUNT
	.align		4
.L_3:
        /*0018*/ 	.byte	0x04, 0x2f
        /*001a*/ 	.short	(.L_5 - .L_4)
	.align		4
.L_4:
        /*001c*/ 	.word	index@(_Z17sinkhorn_log_cudaPfS_S_)
        /*0020*/ 	.word	0x0000001f


	//----- nvinfo : EIATTR_FRAME_SIZE
	.align		4
.L_5:
        /*0024*/ 	.byte	0x04, 0x11
        /*0026*/ 	.short	(.L_7 - .L_6)
	.align		4
.L_6:
        /*0028*/ 	.word	index@(_Z17sinkhorn_log_cudaPfS_S_)
        /*002c*/ 	.word	0x00000000


	//----- nvinfo : EIATTR_MIN_STACK_SIZE
	.align		4
.L_7:
        /*0030*/ 	.byte	0x04, 0x12
        /*0032*/ 	.short	(.L_9 - .L_8)
	.align		4
.L_8:
        /*0034*/ 	.word	index@(_Z17sinkhorn_log_cudaPfS_S_)
        /*0038*/ 	.word	0x00000000


	//----- nvinfo : EIATTR_MIN_STACK_SIZE
	.align		4
.L_9:
        /*003c*/ 	.byte	0x04, 0x12
        /*003e*/ 	.short	(.L_11 - .L_10)
	.align		4
.L_10:
        /*0040*/ 	.word	index@(_Z21matrix_transpose_cudaPfS_)
        /*0044*/ 	.word	0x00000000
.L_11:


//--------------------- .nv.compat                --------------------------
	.section	.nv.compat,"",@"SHT_CUDA_COMPAT_INFO"
	.align	4
        /*0000*/ 	.byte	0x02, 0x09, 0x00, 0x00, 0x02, 0x02, 0x01, 0x00, 0x02, 0x05, 0x05, 0x00, 0x03, 0x07, 0x01, 0x01
        /*0010*/ 	.byte	0x02, 0x03, 0x00, 0x00, 0x02, 0x06, 0x01, 0x00, 0x04, 0x0b, 0x08, 0x00, 0x01, 0x00, 0x00, 0x00
        /*0020*/ 	.byte	0x00, 0x00, 0x00, 0x00


//--------------------- .nv.info._Z17sinkhorn_log_cudaPfS_S_ --------------------------
	.section	.nv.info._Z17sinkhorn_log_cudaPfS_S_,"",@"SHT_CUDA_INFO"
	.sectionflags	@""
	.align	4


	//----- nvinfo : EIATTR_CUDA_API_VERSION
	.align		4
        /*0000*/ 	.byte	0x04, 0x37
        /*0002*/ 	.short	(.L_13 - .L_12)
.L_12:
        /*0004*/ 	.word	0x00000082


	//----- nvinfo : EIATTR_KPARAM_INFO
	.align		4
.L_13:
        /*0008*/ 	.byte	0x04, 0x17
        /*000a*/ 	.short	(.L_15 - .L_14)
.L_14:
        /*000c*/ 	.word	0x00000000
        /*0010*/ 	.short	0x0002
        /*0012*/ 	.short	0x0010
        /*0014*/ 	.byte	0x00, 0xf5, 0x21, 0x00


	//----- nvinfo : EIATTR_KPARAM_INFO
	.align		4
.L_15:
        /*0018*/ 	.byte	0x04, 0x17
        /*001a*/ 	.short	(.L_17 - .L_16)
.L_16:
        /*001c*/ 	.word	0x00000000
        /*0020*/ 	.short	0x0001
        /*0022*/ 	.short	0x0008
        /*0024*/ 	.byte	0x00, 0xf5, 0x21, 0x00


	//----- nvinfo : EIATTR_KPARAM_INFO
	.align		4
.L_17:
        /*0028*/ 	.byte	0x04, 0x17
        /*002a*/ 	.short	(.L_19 - .L_18)
.L_18:
        /*002c*/ 	.word	0x00000000
        /*0030*/ 	.short	0x0000
        /*0032*/ 	.short	0x0000
        /*0034*/ 	.byte	0x00, 0xf5, 0x21, 0x00


	//----- nvinfo : EIATTR_SPARSE_MMA_MASK
	.align		4
.L_19:
        /*0038*/ 	.byte	0x03, 0x50
        /*003a*/ 	.short	0x0000


	//----- nvinfo : EIATTR_MAXREG_COUNT
	.align		4
        /*003c*/ 	.byte	0x03, 0x1b
        /*003e*/ 	.short	0x00ff


	//----- nvinfo : EIATTR_NUM_BARRIERS
	.align		4
        /*0040*/ 	.byte	0x02, 0x4c
        /*0042*/ 	.byte	0x01
	.zero		1


	//----- nvinfo : EIATTR_MERCURY_ISA_VERSION
	.align		4
        /*0044*/ 	.byte	0x03, 0x5f
        /*0046*/ 	.short	0x0101


	//----- nvinfo : EIATTR_VRC_CTA_INIT_COUNT
	.align		4
        /*0048*/ 	.byte	0x02, 0x4a
	.zero		1
	.zero		1


	//----- nvinfo : EIATTR_EXIT_INSTR_OFFSETS
	.align		4
        /*004c*/ 	.byte	0x04, 0x1c
        /*004e*/ 	.short	(.L_21 - .L_20)


	//   ....[0]....
.L_20:
        /*0050*/ 	.word	0x00001cb0


	//   ....[1]....
        /*0054*/ 	.word	0x00001f00


	//----- nvinfo : EIATTR_CRS_STACK_SIZE
	.align		4
.L_21:
        /*0058*/ 	.byte	0x04, 0x1e
        /*005a*/ 	.short	(.L_23 - .L_22)
.L_22:
        /*005c*/ 	.word	0x00000000


	//----- nvinfo : EIATTR_CBANK_PARAM_SIZE
	.align		4
.L_23:
        /*0060*/ 	.byte	0x03, 0x19
        /*0062*/ 	.short	0x0018


	//----- nvinfo : EIATTR_PARAM_CBANK
	.align		4
        /*0064*/ 	.byte	0x04, 0x0a
        /*0066*/ 	.short	(.L_25 - .L_24)
	.align		4
.L_24:
        /*0068*/ 	.word	index@(.nv.constant0._Z17sinkhorn_log_cudaPfS_S_)
        /*006c*/ 	.short	0x0380
        /*006e*/ 	.short	0x0018


	//----- nvinfo : EIATTR_SW_WAR
	.align		4
.L_25:
        /*0070*/ 	.byte	0x04, 0x36
        /*0072*/ 	.short	(.L_27 - .L_26)
.L_26:
        /*0074*/ 	.word	0x00000008
.L_27:


//--------------------- .nv.info._Z21matrix_transpose_cudaPfS_ --------------------------
	.section	.nv.info._Z21matrix_transpose_cudaPfS_,"",@"SHT_CUDA_INFO"
	.sectionflags	@""
	.align	4


	//----- nvinfo : EIATTR_CUDA_API_VERSION
	.align		4
        /*0000*/ 	.byte	0x04, 0x37
        /*0002*/ 	.short	(.L_29 - .L_28)
.L_28:
        /*0004*/ 	.word	0x00000082


	//----- nvinfo : EIATTR_KPARAM_INFO
	.align		4
.L_29:
        /*0008*/ 	.byte	0x04, 0x17
        /*000a*/ 	.short	(.L_31 - .L_30)
.L_30:
        /*000c*/ 	.word	0x00000000
        /*0010*/ 	.short	0x0001
        /*0012*/ 	.short	0x0008
        /*0014*/ 	.byte	0x00, 0xf5, 0x21, 0x00


	//----- nvinfo : EIATTR_KPARAM_INFO
	.align		4
.L_31:
        /*0018*/ 	.byte	0x04, 0x17
        /*001a*/ 	.short	(.L_33 - .L_32)
.L_32:
        /*001c*/ 	.word	0x00000000
        /*0020*/ 	.short	0x0000
        /*0022*/ 	.short	0x0000
        /*0024*/ 	.byte	0x00, 0xf5, 0x21, 0x00


	//----- nvinfo : EIATTR_SPARSE_MMA_MASK
	.align		4
.L_33:
        /*0028*/ 	.byte	0x03, 0x50
        /*002a*/ 	.short	0x0000


	//----- nvinfo : EIATTR_MAXREG_COUNT
	.align		4
        /*002c*/ 	.byte	0x03, 0x1b
        /*002e*/ 	.short	0x00ff


	//----- nvinfo : EIATTR_MERCURY_ISA_VERSION
	.align		4
        /*0030*/ 	.byte	0x03, 0x5f
        /*0032*/ 	.short	0x0101


	//----- nvinfo : EIATTR_VRC_CTA_INIT_COUNT
	.align		4
        /*0034*/ 	.byte	0x02, 0x4a
	.zero		1
	.zero		1


	//----- nvinfo : EIATTR_EXIT_INSTR_OFFSETS
	.align		4
        /*0038*/ 	.byte	0x04, 0x1c
        /*003a*/ 	.short	(.L_35 - .L_34)


	//   ....[0]....
.L_34:
        /*003c*/ 	.word	0x000000b0


	//   ....[1]....
        /*0040*/ 	.word	0x00000150


	//----- nvinfo : EIATTR_CBANK_PARAM_SIZE
	.align		4
.L_35:
        /*0044*/ 	.byte	0x03, 0x19
        /*0046*/ 	.short	0x0010


	//----- nvinfo : EIATTR_PARAM_CBANK
	.align		4
        /*0048*/ 	.byte	0x04, 0x0a
        /*004a*/ 	.short	(.L_37 - .L_36)
	.align		4
.L_36:
        /*004c*/ 	.word	index@(.nv.constant0._Z21matrix_transpose_cudaPfS_)
        /*0050*/ 	.short	0x0380
        /*0052*/ 	.short	0x0010


	//----- nvinfo : EIATTR_SW_WAR
	.align		4
.L_37:
        /*0054*/ 	.byte	0x04, 0x36
        /*0056*/ 	.short	(.L_39 - .L_38)
.L_38:
        /*0058*/ 	.word	0x00000008
.L_39:


//--------------------- .nv.callgraph             --------------------------
	.section	.nv.callgraph,"",@"SHT_CUDA_CALLGRAPH"
	.align	4
	.sectionentsize	8
	.align		4
        /*0000*/ 	.word	0x00000000
	.align		4
        /*0004*/ 	.word	0xffffffff
	.align		4
        /*0008*/ 	.word	0x00000000
	.align		4
        /*000c*/ 	.word	0xfffffffe
	.align		4
        /*0010*/ 	.word	0x00000000
	.align		4
        /*0014*/ 	.word	0xfffffffd
	.align		4
        /*0018*/ 	.word	0x00000000
	.align		4
        /*001c*/ 	.word	0xfffffffc


//--------------------- .text._Z17sinkhorn_log_cudaPfS_S_ --------------------------
	.section	.text._Z17sinkhorn_log_cudaPfS_S_,"ax",@progbits
	.align	128
        .global         _Z17sinkhorn_log_cudaPfS_S_
        .type           _Z17sinkhorn_log_cudaPfS_S_,@function
        .size           _Z17sinkhorn_log_cudaPfS_S_,(.L_x_15 - _Z17sinkhorn_log_cudaPfS_S_)
        .other          _Z17sinkhorn_log_cudaPfS_S_,@"STO_CUDA_ENTRY STV_DEFAULT"
_Z17sinkhorn_log_cudaPfS_S_:
.text._Z17sinkhorn_log_cudaPfS_S_:
[----:B------:R-:W-:Y:S01]  /*0000*/  LDC R1, c[0x0][0x37c] ;  /* 0x0000df00ff017b82 */ /* 0x000fe20000000800 */
[----:B------:R-:W0:Y:S01]  /*0010*/  S2R R0, SR_TID.X ;  /* 0x0000000000007919 */ /* 0x000e220000002100 */
[----:B------:R-:W1:Y:S01]  /*0020*/  LDCU.64 UR6, c[0x0][0x358] ;  /* 0x00006b00ff0677ac */ /* 0x000e620008000a00 */
[----:B------:R-:W-:Y:S01]  /*0030*/  BSSY.RECONVERGENT B0, `(.L_x_0) ;  /* 0x00000e7000007945 */ /* 0x000fe20003800200 */
[----:B------:R-:W-:Y:S01]  /*0040*/  MOV R7, 0xff7fffff ;  /* 0xff7fffff00077802 */ /* 0x000fe20000000f00 */
[----:B------:R-:W2:Y:S01]  /*0050*/  S2R R3, SR_CTAID.X ;  /* 0x0000000000037919 */ /* 0x000ea20000002500 */
[----:B0-----:R-:W-:-:S13]  /*0060*/  ISETP.GT.U32.AND P0, PT, R0, 0x24, PT ;  /* 0x000000240000780c */ /* 0x001fda0003f04070 */
[----:B-12---:R-:W-:Y:S05]  /*0070*/  @P0 BRA `(.L_x_1) ;  /* 0x0000000c00880947 */ /* 0x006fea0003800000 */
[----:B------:R-:W0:Y:S01]  /*0080*/  LDC R5, c[0x0][0x360] ;  /* 0x0000d800ff057b82 */ /* 0x000e220000000800 */
[----:B------:R-:W-:Y:S01]  /*0090*/  BSSY.RECONVERGENT B1, `(.L_x_2) ;  /* 0x0000051000017945 */ /* 0x000fe20003800200 */
[----:B0-----:R-:W0:Y:S01]  /*00a0*/  I2F.U32.RP R8, R5 ;  /* 0x0000000500087306 */ /* 0x001e220000209000 */
[----:B------:R-:W-:Y:S02]  /*00b0*/  IADD3 R2, PT, PT, R0, R5, RZ ;  /* 0x0000000500027210 */ /* 0x000fe40007ffe0ff */
[----:B------:R-:W-:Y:S02]  /*00c0*/  ISETP.NE.U32.AND P2, PT, R5, RZ, PT ;  /* 0x000000ff0500720c */ /* 0x000fe40003f45070 */
[C---:B------:R-:W-:Y:S02]  /*00d0*/  ISETP.GE.U32.AND P0, PT, R2.reuse, 0x25, PT ;  /* 0x000000250200780c */ /* 0x040fe40003f06070 */
[----:B------:R-:W-:Y:S01]  /*00e0*/  VIMNMX.U32 R9, PT, PT, R2, 0x25, !PT ;  /* 0x0000002502097848 */ /* 0x000fe20007fe0000 */
[----:B0-----:R-:W0:Y:S02]  /*00f0*/  MUFU.RCP R8, R8 ;  /* 0x0000000800087308 */ /* 0x001e240000001000 */
[----:B0-----:R-:W-:-:S06]  /*0100*/  IADD3 R6, PT, PT, R8, 0xffffffe, RZ ;  /* 0x0ffffffe08067810 */ /* 0x001fcc0007ffe0ff */
[----:B------:R0:W1:Y:S02]  /*0110*/  F2I.FTZ.U32.TRUNC.NTZ R7, R6 ;  /* 0x0000000600077305 */ /* 0x000064000021f000 */
[----:B0-----:R-:W-:Y:S01]  /*0120*/  HFMA2 R6, -RZ, RZ, 0, 0 ;  /* 0x00000000ff067431 */ /* 0x001fe200000001ff */
[----:B-1----:R-:W-:-:S05]  /*0130*/  IADD3 R4, PT, PT, RZ, -R7, RZ ;  /* 0x80000007ff047210 */ /* 0x002fca0007ffe0ff */
[----:B------:R-:W-:Y:S01]  /*0140*/  IMAD R11, R4, R5, RZ ;  /* 0x00000005040b7224 */ /* 0x000fe200078e02ff */
[----:B------:R-:W-:-:S03]  /*0150*/  SEL R4, RZ, 0x1, P0 ;  /* 0x00000001ff047807 */ /* 0x000fc60000000000 */
[----:B------:R-:W-:Y:S01]  /*0160*/  IMAD.HI.U32 R7, R7, R11, R6 ;  /* 0x0000000b07077227 */ /* 0x000fe200078e0006 */
[----:B------:R-:W-:-:S05]  /*0170*/  IADD3 R2, PT, PT, R9, -R2, -R4 ;  /* 0x8000000209027210 */ /* 0x000fca0007ffe804 */
[----:B------:R-:W-:-:S05]  /*0180*/  IMAD.HI.U32 R7, R7, R2, RZ ;  /* 0x0000000207077227 */ /* 0x000fca00078e00ff */
[----:B------:R-:W-:-:S05]  /*0190*/  IADD3 R6, PT, PT, -R7, RZ, RZ ;  /* 0x000000ff07067210 */ /* 0x000fca0007ffe1ff */
[----:B------:R-:W-:-:S05]  /*01a0*/  IMAD R2, R5, R6, R2 ;  /* 0x0000000605027224 */ /* 0x000fca00078e0202 */
[----:B------:R-:W-:-:S13]  /*01b0*/  ISETP.GE.U32.AND P0, PT, R2, R5, PT ;  /* 0x000000050200720c */ /* 0x000fda0003f06070 */
[-C--:B------:R-:W-:Y:S02]  /*01c0*/  @P0 IADD3 R2, PT, PT, R2, -R5.reuse, RZ ;  /* 0x8000000502020210 */ /* 0x080fe40007ffe0ff */
[----:B------:R-:W-:Y:S02]  /*01d0*/  @P0 IADD3 R7, PT, PT, R7, 0x1, RZ ;  /* 0x0000000107070810 */ /* 0x000fe40007ffe0ff */
[----:B------:R-:W-:-:S13]  /*01e0*/  ISETP.GE.U32.AND P1, PT, R2, R5, PT ;  /* 0x000000050200720c */ /* 0x000fda0003f26070 */
[----:B------:R-:W-:Y:S02]  /*01f0*/  @P1 IADD3 R7, PT, PT, R7, 0x1, RZ ;  /* 0x0000000107071810 */ /* 0x000fe40007ffe0ff */
[----:B------:R-:W-:-:S04]  /*0200*/  @!P2 LOP3.LUT R7, RZ, R5, RZ, 0x33, !PT ;  /* 0x00000005ff07a212 */ /* 0x000fc800078e33ff */
[----:B------:R-:W-:Y:S02]  /*0210*/  IADD3 R2, PT, PT, R4, R7, RZ ;  /* 0x0000000704027210 */ /* 0x000fe40007ffe0ff */
[----:B------:R-:W-:Y:S02]  /*0220*/  MOV R7, 0xff7fffff ;  /* 0xff7fffff00077802 */ /* 0x000fe40000000f00 */
[C---:B------:R-:W-:Y:S02]  /*0230*/  LOP3.LUT R4, R2.reuse, 0x3, RZ, 0xc0, !PT ;  /* 0x0000000302047812 */ /* 0x040fe400078ec0ff */
[----:B------:R-:W-:Y:S02]  /*0240*/  ISETP.GE.U32.AND P0, PT, R2, 0x3, PT ;  /* 0x000000030200780c */ /* 0x000fe40003f06070 */
[----:B------:R-:W-:Y:S02]  /*0250*/  ISETP.NE.AND P1, PT, R4, 0x3, PT ;  /* 0x000000030400780c */ /* 0x000fe40003f25270 */
[----:B------:R-:W-:-:S11]  /*0260*/  MOV R4, R0 ;  /* 0x0000000000047202 */ /* 0x000fd60000000f00 */
[----:B------:R-:W-:Y:S05]  /*0270*/  @!P1 BRA `(.L_x_3) ;  /* 0x0000000000c89947 */ /* 0x000fea0003800000 */
[----:B------:R-:W0:Y:S01]  /*0280*/  LDC.64 R8, c[0x0][0x380] ;  /* 0x0000e000ff087b82 */ /* 0x000e220000000a00 */
[----:B------:R-:W-:Y:S01]  /*0290*/  IADD3 R2, PT, PT, R2, 0x1, RZ ;  /* 0x0000000102027810 */ /* 0x000fe20007ffe0ff */
[----:B------:R-:W-:Y:S01]  /*02a0*/  IMAD R7, R3, 0x25, R0 ;  /* 0x0000002503077824 */ /* 0x000fe200078e0200 */
[----:B------:R-:W-:Y:S02]  /*02b0*/  MOV R4, R0 ;  /* 0x0000000000047202 */ /* 0x000fe40000000f00 */
[----:B------:R-:W-:Y:S02]  /*02c0*/  CS2R R12, SRZ ;  /* 0x00000000000c7805 */ /* 0x000fe4000001ff00 */
[----:B------:R-:W-:Y:S01]  /*02d0*/  LOP3.LUT R2, R2, 0x3, RZ, 0xc0, !PT ;  /* 0x0000000302027812 */ /* 0x000fe200078ec0ff */
[----:B------:R-:W1:Y:S03]  /*02e0*/  LDC.64 R10, c[0x0][0x388] ;  /* 0x0000e200ff0a7b82 */ /* 0x000e660000000a00 */
[----:B------:R-:W-:Y:S01]  /*02f0*/  IADD3 R2, PT, PT, -R2, RZ, RZ ;  /* 0x000000ff02027210 */ /* 0x000fe20007ffe1ff */
[----:B0-----:R-:W-:Y:S01]  /*0300*/  IMAD.WIDE.U32 R8, R7, 0x4, R8 ;  /* 0x0000000407087825 */ /* 0x001fe200078e0008 */
[----:B------:R-:W-:-:S03]  /*0310*/  MOV R7, 0xff7fffff ;  /* 0xff7fffff00077802 */ /* 0x000fc60000000f00 */
[----:B-1----:R-:W-:-:S07]  /*0320*/  IMAD.WIDE.U32 R10, R0, 0x4, R10 ;  /* 0x00000004000a7825 */ /* 0x002fce00078e000a */
.L_x_4:
[----:B------:R-:W-:-:S04]  /*0330*/  IADD3 R16, P1, PT, R10, R12, RZ ;  /* 0x0000000c0a107210 */ /* 0x000fc80007f3e0ff */
[----:B------:R-:W-:-:S05]  /*0340*/  IADD3.X R17, PT, PT, R11, R13, RZ, P1, !PT ;  /* 0x0000000d0b117210 */ /* 0x000fca0000ffe4ff */
[----:B------:R-:W2:Y:S01]  /*0350*/  LDG.E R6, desc[UR6][R16.64] ;  /* 0x0000000610067981 */ /* 0x000ea2000c1e1900 */
[----:B------:R-:W-:-:S04]  /*0360*/  IADD3 R14, P1, PT, R8, R12, RZ ;  /* 0x0000000c080e7210 */ /* 0x000fc80007f3e0ff */
[----:B------:R-:W-:-:S05]  /*0370*/  IADD3.X R15, PT, PT, R9, R13, RZ, P1, !PT ;  /* 0x0000000d090f7210 */ /* 0x000fca0000ffe4ff */
[----:B------:R0:W3:Y:S01]  /*0380*/  LDG.E R14, desc[UR6][R14.64] ;  /* 0x000000060e0e7981 */ /* 0x0000e2000c1e1900 */
[----:B------:R-:W-:Y:S01]  /*0390*/  HFMA2 R21, -RZ, RZ, 1.5048828125, 33.21875 ;  /* 0x3e055027ff157431 */ /* 0x000fe200000001ff */
[----:B------:R-:W-:Y:S01]  /*03a0*/  IADD3 R2, PT, PT, R2, 0x1, RZ ;  /* 0x0000000102027810 */ /* 0x000fe20007ffe0ff */
[C---:B------:R-:W-:Y:S01]  /*03b0*/  IMAD.WIDE.U32 R12, R5.reuse, 0x4, R12 ;  /* 0x00000004050c7825 */ /* 0x040fe200078e000c */
[----:B------:R-:W-:Y:S02]  /*03c0*/  IADD3 R4, PT, PT, R5, R4, RZ ;  /* 0x0000000405047210 */ /* 0x000fe40007ffe0ff */
[----:B--2---:R-:W-:-:S04]  /*03d0*/  FSETP.GEU.AND P1, PT, R6, 1.175494350822287508e-38, PT ;  /* 0x008000000600780b */ /* 0x004fc80003f2e000 */
[----:B0-----:R-:W-:-:S09]  /*03e0*/  FSEL R15, RZ, -23, P1 ;  /* 0xc1b80000ff0f7808 */ /* 0x001fd20000800000 */
[----:B------:R-:W-:-:S05]  /*03f0*/  @!P1 FMUL R6, R6, 8388608 ;  /* 0x4b00000006069820 */ /* 0x000fca0000400000 */
[C---:B------:R-:W-:Y:S02]  /*0400*/  IADD3 R18, PT, PT, R6.reuse, -0x3f2aaaab, RZ ;  /* 0xc0d5555506127810 */ /* 0x040fe40007ffe0ff */
[----:B------:R-:W-:Y:S02]  /*0410*/  ISETP.GT.U32.AND P1, PT, R6, 0x7f7fffff, PT ;  /* 0x7f7fffff0600780c */ /* 0x000fe40003f24070 */
[----:B------:R-:W-:-:S04]  /*0420*/  LOP3.LUT R19, R18, 0xff800000, RZ, 0xc0, !PT ;  /* 0xff80000012137812 */ /* 0x000fc800078ec0ff */
[-C--:B------:R-:W-:Y:S02]  /*0430*/  IADD3 R18, PT, PT, R6, -R19.reuse, RZ ;  /* 0x8000001306127210 */ /* 0x080fe40007ffe0ff */
[----:B------:R-:W-:-:S03]  /*0440*/  I2FP.F32.S32 R16, R19 ;  /* 0x0000001300107245 */ /* 0x000fc60000201400 */
[----:B------:R-:W-:Y:S02]  /*0450*/  FADD R18, R18, -1 ;  /* 0xbf80000012127421 */ /* 0x000fe40000000000 */
[----:B------:R-:W-:Y:S02]  /*0460*/  FFMA R15, R16, 1.1920928955078125e-07, R15 ;  /* 0x34000000100f7823 */ /* 0x000fe4000000000f */
[----:B------:R-:W-:-:S04]  /*0470*/  FFMA R17, R18, -R21, 0.14084610342979431152 ;  /* 0x3e1039f612117423 */ /* 0x000fc80000000815 */
[----:B------:R-:W-:-:S04]  /*0480*/  FFMA R17, R18, R17, -0.12148627638816833496 ;  /* 0xbdf8cdcc12117423 */ /* 0x000fc80000000011 */
[----:B------:R-:W-:-:S04]  /*0490*/  FFMA R17, R18, R17, 0.13980610668659210205 ;  /* 0x3e0f295512117423 */ /* 0x000fc80000000011 */
[----:B------:R-:W-:-:S04]  /*04a0*/  FFMA R17, R18, R17, -0.16684235632419586182 ;  /* 0xbe2ad8b912117423 */ /* 0x000fc80000000011 */
[----:B------:R-:W-:-:S04]  /*04b0*/  FFMA R17, R18, R17, 0.20012299716472625732 ;  /* 0x3e4ced0b12117423 */ /* 0x000fc80000000011 */
[----:B------:R-:W-:-:S04]  /*04c0*/  FFMA R17, R18, R17, -0.24999669194221496582 ;  /* 0xbe7fff2212117423 */ /* 0x000fc80000000011 */
[----:B------:R-:W-:-:S04]  /*04d0*/  FFMA R17, R18, R17, 0.33333182334899902344 ;  /* 0x3eaaaa7812117423 */ /* 0x000fc80000000011 */
[----:B------:R-:W-:-:S04]  /*04e0*/  FFMA R17, R18, R17, -0.5 ;  /* 0xbf00000012117423 */ /* 0x000fc80000000011 */
[----:B------:R-:W-:-:S04]  /*04f0*/  FMUL R17, R18, R17 ;  /* 0x0000001112117220 */ /* 0x000fc80000400000 */
[----:B------:R-:W-:Y:S01]  /*0500*/  FFMA R18, R18, R17, R18 ;  /* 0x0000001112127223 */ /* 0x000fe20000000012 */
[----:B------:R-:W-:-:S03]  /*0510*/  MOV R17, 0x7f800000 ;  /* 0x7f80000000117802 */ /* 0x000fc60000000f00 */
[----:B------:R-:W-:Y:S02]  /*0520*/  FFMA R15, R15, 0.69314718246459960938, R18 ;  /* 0x3f3172180f0f7823 */ /* 0x000fe40000000012 */
[C---:B------:R-:W-:Y:S01]  /*0530*/  @P1 FFMA R15, R6.reuse, R17, +INF ;  /* 0x7f800000060f1423 */ /* 0x040fe20000000011 */
[----:B------:R-:W-:-:S04]  /*0540*/  FSETP.NEU.AND P1, PT, R6, RZ, PT ;  /* 0x000000ff0600720b */ /* 0x000fc80003f2d000 */
[----:B------:R-:W-:Y:S02]  /*0550*/  FSEL R15, R15, -INF , P1 ;  /* 0xff8000000f0f7808 */ /* 0x000fe40000800000 */
[----:B------:R-:W-:-:S03]  /*0560*/  ISETP.NE.AND P1, PT, R2, RZ, PT ;  /* 0x000000ff0200720c */ /* 0x000fc60003f25270 */
[----:B---3--:R-:W-:-:S05]  /*0570*/  FADD R14, R14, R15 ;  /* 0x0000000f0e0e7221 */ /* 0x008fca0000000000 */
[----:B------:R-:W-:-:S05]  /*0580*/  FMNMX R7, R14, R7, !PT ;  /* 0x000000070e077209 */ /* 0x000fca0007800000 */
[----:B------:R-:W-:Y:S05]  /*0590*/  @P1 BRA `(.L_x_4) ;  /* 0xfffffffc00641947 */ /* 0x000fea000383ffff */
.L_x_3:
[----:B------:R-:W-:Y:S05]  /*05a0*/  BSYNC.RECONVERGENT B1 ;  /* 0x0000000000017941 */ /* 0x000fea0003800200 */
.L_x_2:
[----:B------:R-:W-:Y:S05]  /*05b0*/  @!P0 BRA `(.L_x_1) ;  /* 0x0000000800388947 */ /* 0x000fea0003800000 */
[----:B------:R-:W0:Y:S01]  /*05c0*/  LDC.64 R16, c[0x0][0x380] ;  /* 0x0000e000ff107b82 */ /* 0x000e220000000a00 */
[----:B------:R-:W-:Y:S01]  /*05d0*/  IADD3 R10, PT, PT, R4, R5, RZ ;  /* 0x00000005040a7210 */ /* 0x000fe20007ffe0ff */
[--C-:B------:R-:W-:Y:S01]  /*05e0*/  IMAD R8, R3, 0x25, R4.reuse ;  /* 0x0000002503087824 */ /* 0x100fe200078e0204 */
[C---:B------:R-:W-:Y:S01]  /*05f0*/  LEA R9, R5.reuse, R4, 0x1 ;  /* 0x0000000405097211 */ /* 0x040fe200078e08ff */
[----:B------:R-:W-:Y:S02]  /*0600*/  IMAD R2, R5, 0x3, R4 ;  /* 0x0000000305027824 */ /* 0x000fe400078e0204 */
[----:B------:R-:W-:Y:S01]  /*0610*/  IMAD R6, R3, 0x25, R10 ;  /* 0x0000002503067824 */ /* 0x000fe200078e020a */
[C---:B------:R-:W-:Y:S01]  /*0620*/  LEA R12, R5.reuse, R8, 0x1 ;  /* 0x00000008050c7211 */ /* 0x040fe200078e08ff */
[----:B------:R-:W1:Y:S01]  /*0630*/  LDC.64 R18, c[0x0][0x388] ;  /* 0x0000e200ff127b82 */ /* 0x000e620000000a00 */
[----:B------:R-:W-:-:S07]  /*0640*/  IMAD R14, R5, 0x3, R8 ;  /* 0x00000003050e7824 */ /* 0x000fce00078e0208 */
.L_x_5:
[----:B-1----:R-:W-:-:S05]  /*0650*/  IMAD.WIDE.U32 R22, R4, 0x4, R18 ;  /* 0x0000000404167825 */ /* 0x002fca00078e0012 */
[----:B------:R-:W2:Y:S01]  /*0660*/  LDG.E R28, desc[UR6][R22.64] ;  /* 0x00000006161c7981 */ /* 0x000ea2000c1e1900 */
[----:B------:R-:W-:-:S05]  /*0670*/  IMAD.WIDE.U32 R20, R10, 0x4, R18 ;  /* 0x000000040a147825 */ /* 0x000fca00078e0012 */
[----:B------:R-:W3:Y:S01]  /*0680*/  LDG.E R26, desc[UR6][R20.64] ;  /* 0x00000006141a7981 */ /* 0x000ee2000c1e1900 */
[----:B0-----:R-:W-:-:S06]  /*0690*/  IMAD.WIDE.U32 R24, R8, 0x4, R16 ;  /* 0x0000000408187825 */ /* 0x001fcc00078e0010 */
[----:B------:R0:W4:Y:S01]  /*06a0*/  LDG.E R24, desc[UR6][R24.64] ;  /* 0x0000000618187981 */ /* 0x000122000c1e1900 */
[----:B------:R-:W-:Y:S01]  /*06b0*/  HFMA2 R13, -RZ, RZ, 1.5048828125, 33.21875 ;  /* 0x3e055027ff0d7431 */ /* 0x000fe200000001ff */
[----:B--2---:R-:W-:Y:S02]  /*06c0*/  FSETP.GEU.AND P1, PT, R28, 1.175494350822287508e-38, PT ;  /* 0x008000001c00780b */ /* 0x004fe40003f2e000 */
[----:B---3--:R-:W-:-:S11]  /*06d0*/  FSETP.GEU.AND P0, PT, R26, 1.175494350822287508e-38, PT ;  /* 0x008000001a00780b */ /* 0x008fd60003f0e000 */
[----:B------:R-:W-:-:S05]  /*06e0*/  @!P1 FMUL R28, R28, 8388608 ;  /* 0x4b0000001c1c9820 */ /* 0x000fca0000400000 */
[----:B------:R-:W-:Y:S01]  /*06f0*/  IADD3 R11, PT, PT, R28, -0x3f2aaaab, RZ ;  /* 0xc0d555551c0b7810 */ /* 0x000fe20007ffe0ff */
[----:B------:R-:W-:-:S03]  /*0700*/  @!P0 FMUL R26, R26, 8388608 ;  /* 0x4b0000001a1a8820 */ /* 0x000fc60000400000 */
[----:B------:R-:W-:-:S04]  /*0710*/  LOP3.LUT R11, R11, 0xff800000, RZ, 0xc0, !PT ;  /* 0xff8000000b0b7812 */ /* 0x000fc800078ec0ff */
[-C--:B------:R-:W-:Y:S02]  /*0720*/  IADD3 R15, PT, PT, R28, -R11.reuse, RZ ;  /* 0x8000000b1c0f7210 */ /* 0x080fe40007ffe0ff */
[----:B------:R-:W-:Y:S02]  /*0730*/  I2FP.F32.S32 R20, R11 ;  /* 0x0000000b00147245 */ /* 0x000fe40000201400 */
[----:B------:R-:W-:Y:S01]  /*0740*/  MOV R11, 0x7f800000 ;  /* 0x7f800000000b7802 */ /* 0x000fe20000000f00 */
[----:B------:R-:W-:-:S04]  /*0750*/  FADD R22, R15, -1 ;  /* 0xbf8000000f167421 */ /* 0x000fc80000000000 */
[----:B------:R-:W-:-:S04]  /*0760*/  FFMA R15, R22, -R13, 0.14084610342979431152 ;  /* 0x3e1039f6160f7423 */ /* 0x000fc8000000080d */
[----:B------:R-:W-:-:S04]  /*0770*/  FFMA R15, R22, R15, -0.12148627638816833496 ;  /* 0xbdf8cdcc160f7423 */ /* 0x000fc8000000000f */
[----:B------:R-:W-:-:S04]  /*0780*/  FFMA R15, R22, R15, 0.13980610668659210205 ;  /* 0x3e0f2955160f7423 */ /* 0x000fc8000000000f */
[----:B------:R-:W-:-:S04]  /*0790*/  FFMA R15, R22, R15, -0.16684235632419586182 ;  /* 0xbe2ad8b9160f7423 */ /* 0x000fc8000000000f */
[----:B------:R-:W-:-:S04]  /*07a0*/  FFMA R15, R22, R15, 0.20012299716472625732 ;  /* 0x3e4ced0b160f7423 */ /* 0x000fc8000000000f */
[----:B------:R-:W-:-:S04]  /*07b0*/  FFMA R15, R22, R15, -0.24999669194221496582 ;  /* 0xbe7fff22160f7423 */ /* 0x000fc8000000000f */
[----:B------:R-:W-:-:S04]  /*07c0*/  FFMA R15, R22, R15, 0.33333182334899902344 ;  /* 0x3eaaaa78160f7423 */ /* 0x000fc8000000000f */
[----:B------:R-:W-:Y:S01]  /*07d0*/  FFMA R21, R22, R15, -0.5 ;  /* 0xbf00000016157423 */ /* 0x000fe2000000000f */
[----:B------:R-:W-:Y:S02]  /*07e0*/  FSEL R15, RZ, -23, P1 ;  /* 0xc1b80000ff0f7808 */ /* 0x000fe40000800000 */
[----:B------:R-:W-:Y:S01]  /*07f0*/  ISETP.GT.U32.AND P1, PT, R28, 0x7f7fffff, PT ;  /* 0x7f7fffff1c00780c */ /* 0x000fe20003f24070 */
[----:B------:R-:W-:Y:S02]  /*0800*/  FMUL R21, R22, R21 ;  /* 0x0000001516157220 */ /* 0x000fe40000400000 */
[----:B------:R-:W-:Y:S02]  /*0810*/  FFMA R15, R20, 1.1920928955078125e-07, R15 ;  /* 0x34000000140f7823 */ /* 0x000fe4000000000f */
[----:B------:R-:W-:Y:S01]  /*0820*/  FFMA R22, R22, R21, R22 ;  /* 0x0000001516167223 */ /* 0x000fe20000000016 */
[----:B------:R-:W-:-:S04]  /*0830*/  IMAD.WIDE.U32 R20, R9, 0x4, R18 ;  /* 0x0000000409147825 */ /* 0x000fc800078e0012 */
[----:B------:R-:W-:Y:S01]  /*0840*/  FFMA R22, R15, 0.69314718246459960938, R22 ;  /* 0x3f3172180f167823 */ /* 0x000fe20000000016 */
[----:B------:R-:W-:Y:S02]  /*0850*/  IADD3 R15, PT, PT, R26, -0x3f2aaaab, RZ ;  /* 0xc0d555551a0f7810 */ /* 0x000fe40007ffe0ff */
[C---:B------:R-:W-:Y:S02]  /*0860*/  @P1 FFMA R22, R28.reuse, R11, +INF ;  /* 0x7f8000001c161423 */ /* 0x040fe4000000000b */
[----:B------:R-:W-:Y:S02]  /*0870*/  LOP3.LUT R15, R15, 0xff800000, RZ, 0xc0, !PT ;  /* 0xff8000000f0f7812 */ /* 0x000fe400078ec0ff */
[----:B------:R-:W-:Y:S02]  /*0880*/  FSETP.NEU.AND P1, PT, R28, RZ, PT ;  /* 0x000000ff1c00720b */ /* 0x000fe40003f2d000 */
[----:B0-----:R-:W-:Y:S01]  /*0890*/  IADD3 R25, PT, PT, R26, -R15, RZ ;  /* 0x8000000f1a197210 */ /* 0x001fe20007ffe0ff */
[----:B------:R0:W2:Y:S01]  /*08a0*/  LDG.E R28, desc[UR6][R20.64] ;  /* 0x00000006141c7981 */ /* 0x0000a2000c1e1900 */
[----:B------:R-:W-:-:S03]  /*08b0*/  FSEL R23, R22, -INF , P1 ;  /* 0xff80000016177808 */ /* 0x000fc60000800000 */
[----:B------:R-:W-:-:S04]  /*08c0*/  FADD R25, R25, -1 ;  /* 0xbf80000019197421 */ /* 0x000fc80000000000 */
[----:B------:R-:W-:-:S04]  /*08d0*/  FFMA R27, R25, -R13, 0.14084610342979431152 ;  /* 0x3e1039f6191b7423 */ /* 0x000fc8000000080d */
[----:B------:R-:W-:-:S04]  /*08e0*/  FFMA R27, R25, R27, -0.12148627638816833496 ;  /* 0xbdf8cdcc191b7423 */ /* 0x000fc8000000001b */
[----:B------:R-:W-:-:S04]  /*08f0*/  FFMA R27, R25, R27, 0.13980610668659210205 ;  /* 0x3e0f2955191b7423 */ /* 0x000fc8000000001b */
[----:B------:R-:W-:-:S04]  /*0900*/  FFMA R27, R25, R27, -0.16684235632419586182 ;  /* 0xbe2ad8b9191b7423 */ /* 0x000fc8000000001b */
[----:B------:R-:W-:-:S04]  /*0910*/  FFMA R27, R25, R27, 0.20012299716472625732 ;  /* 0x3e4ced0b191b7423 */ /* 0x000fc8000000001b */
[----:B------:R-:W-:-:S04]  /*0920*/  FFMA R27, R25, R27, -0.24999669194221496582 ;  /* 0xbe7fff22191b7423 */ /* 0x000fc8000000001b */
[----:B0-----:R-:W-:-:S04]  /*0930*/  FFMA R20, R25, R27, 0.33333182334899902344 ;  /* 0x3eaaaa7819147423 */ /* 0x001fc8000000001b */
[----:B------:R-:W-:Y:S01]  /*0940*/  FFMA R20, R25, R20, -0.5 ;  /* 0xbf00000019147423 */ /* 0x000fe20000000014 */
[----:B----4-:R-:W-:-:S03]  /*0950*/  FADD R24, R24, R23 ;  /* 0x0000001718187221 */ /* 0x010fc60000000000 */
[----:B------:R-:W-:Y:S01]  /*0960*/  FMUL R20, R25, R20 ;  /* 0x0000001419147220 */ /* 0x000fe20000400000 */
[----:B------:R-:W-:-:S04]  /*0970*/  IMAD.WIDE.U32 R22, R6, 0x4, R16 ;  /* 0x0000000406167825 */ /* 0x000fc800078e0010 */
[----:B------:R-:W-:Y:S01]  /*0980*/  FFMA R25, R25, R20, R25 ;  /* 0x0000001419197223 */ /* 0x000fe20000000019 */
[----:B------:R-:W-:Y:S02]  /*0990*/  I2FP.F32.S32 R20, R15 ;  /* 0x0000000f00147245 */ /* 0x000fe40000201400 */
[----:B------:R-:W-:Y:S01]  /*09a0*/  FSEL R15, RZ, -23, P0 ;  /* 0xc1b80000ff0f7808 */ /* 0x000fe20000000000 */
[----:B------:R0:W3:Y:S04]  /*09b0*/  LDG.E R22, desc[UR6][R22.64] ;  /* 0x0000000616167981 */ /* 0x0000e8000c1e1900 */
[----:B0-----:R-:W-:Y:S01]  /*09c0*/  FFMA R23, R20, 1.1920928955078125e-07, R15 ;  /* 0x3400000014177823 */ /* 0x001fe2000000000f */
[----:B------:R-:W-:-:S05]  /*09d0*/  IMAD.WIDE.U32 R20, R2, 0x4, R18 ;  /* 0x0000000402147825 */ /* 0x000fca00078e0012 */
[----:B------:R0:W4:Y:S01]  /*09e0*/  LDG.E R15, desc[UR6][R20.64] ;  /* 0x00000006140f7981 */ /* 0x000122000c1e1900 */
[----:B------:R-:W-:Y:S01]  /*09f0*/  ISETP.GT.U32.AND P0, PT, R26, 0x7f7fffff, PT ;  /* 0x7f7fffff1a00780c */ /* 0x000fe20003f04070 */
[----:B------:R-:W-:-:S12]  /*0a00*/  FFMA R25, R23, 0.69314718246459960938, R25 ;  /* 0x3f31721817197823 */ /* 0x000fd80000000019 */
[C---:B------:R-:W-:Y:S01]  /*0a10*/  @P0 FFMA R25, R26.reuse, R11, +INF ;  /* 0x7f8000001a190423 */ /* 0x040fe2000000000b */
[----:B------:R-:W-:-:S04]  /*0a20*/  FSETP.NEU.AND P0, PT, R26, RZ, PT ;  /* 0x000000ff1a00720b */ /* 0x000fc80003f0d000 */
[----:B------:R-:W-:Y:S02]  /*0a30*/  FSEL R25, R25, -INF , P0 ;  /* 0xff80000019197808 */ /* 0x000fe40000000000 */
[----:B--2---:R-:W-:-:S13]  /*0a40*/  FSETP.GEU.AND P1, PT, R28, 1.175494350822287508e-38, PT ;  /* 0x008000001c00780b */ /* 0x004fda0003f2e000 */
[----:B------:R-:W-:-:S05]  /*0a50*/  @!P1 FMUL R28, R28, 8388608 ;  /* 0x4b0000001c1c9820 */ /* 0x000fca0000400000 */
[----:B------:R-:W-:-:S04]  /*0a60*/  IADD3 R23, PT, PT, R28, -0x3f2aaaab, RZ ;  /* 0xc0d555551c177810 */ /* 0x000fc80007ffe0ff */
[----:B------:R-:W-:-:S04]  /*0a70*/  LOP3.LUT R23, R23, 0xff800000, RZ, 0xc0, !PT ;  /* 0xff80000017177812 */ /* 0x000fc800078ec0ff */
[----:B------:R-:W-:-:S05]  /*0a80*/  IADD3 R26, PT, PT, R28, -R23, RZ ;  /* 0x800000171c1a7210 */ /* 0x000fca0007ffe0ff */
[----:B0-----:R-:W-:-:S04]  /*0a90*/  FADD R20, R26, -1 ;  /* 0xbf8000001a147421 */ /* 0x001fc80000000000 */
[----:B------:R-:W-:-:S04]  /*0aa0*/  FFMA R21, R20, -R13, 0.14084610342979431152 ;  /* 0x3e1039f614157423 */ /* 0x000fc8000000080d */
[----:B------:R-:W-:-:S04]  /*0ab0*/  FFMA R21, R20, R21, -0.12148627638816833496 ;  /* 0xbdf8cdcc14157423 */ /* 0x000fc80000000015 */
[----:B------:R-:W-:-:S04]  /*0ac0*/  FFMA R21, R20, R21, 0.13980610668659210205 ;  /* 0x3e0f295514157423 */ /* 0x000fc80000000015 */
[----:B------:R-:W-:-:S04]  /*0ad0*/  FFMA R21, R20, R21, -0.16684235632419586182 ;  /* 0xbe2ad8b914157423 */ /* 0x000fc80000000015 */
[----:B------:R-:W-:-:S04]  /*0ae0*/  FFMA R21, R20, R21, 0.20012299716472625732 ;  /* 0x3e4ced0b14157423 */ /* 0x000fc80000000015 */
[----:B------:R-:W-:Y:S01]  /*0af0*/  FFMA R21, R20, R21, -0.24999669194221496582 ;  /* 0xbe7fff2214157423 */ /* 0x000fe20000000015 */
[----:B----4-:R-:W-:-:S03]  /*0b00*/  FSETP.GEU.AND P0, PT, R15, 1.175494350822287508e-38, PT ;  /* 0x008000000f00780b */ /* 0x010fc60003f0e000 */
[----:B------:R-:W-:-:S04]  /*0b10*/  FFMA R21, R20, R21, 0.33333182334899902344 ;  /* 0x3eaaaa7814157423 */ /* 0x000fc80000000015 */
[----:B------:R-:W-:Y:S01]  /*0b20*/  FFMA R21, R20, R21, -0.5 ;  /* 0xbf00000014157423 */ /* 0x000fe20000000015 */
[----:B---3--:R-:W-:-:S03]  /*0b30*/  FADD R25, R22, R25 ;  /* 0x0000001916197221 */ /* 0x008fc60000000000 */
[C---:B------:R-:W-:Y:S02]  /*0b40*/  FMUL R21, R20.reuse, R21 ;  /* 0x0000001514157220 */ /* 0x040fe40000400000 */
[----:B------:R-:W-:Y:S02]  /*0b50*/  @!P0 FMUL R15, R15, 8388608 ;  /* 0x4b0000000f0f8820 */ /* 0x000fe40000400000 */
[----:B------:R-:W-:Y:S01]  /*0b60*/  FFMA R20, R20, R21, R20 ;  /* 0x0000001514147223 */ /* 0x000fe20000000014 */
[----:B------:R-:W-:Y:S02]  /*0b70*/  I2FP.F32.S32 R26, R23 ;  /* 0x00000017001a7245 */ /* 0x000fe40000201400 */
[----:B------:R-:W-:Y:S02]  /*0b80*/  IADD3 R22, PT, PT, R15, -0x3f2aaaab, RZ ;  /* 0xc0d555550f167810 */ /* 0x000fe40007ffe0ff */
[----:B------:R-:W-:Y:S02]  /*0b90*/  FSEL R21, RZ, -23, P1 ;  /* 0xc1b80000ff157808 */ /* 0x000fe40000800000 */
[----:B------:R-:W-:-:S03]  /*0ba0*/  LOP3.LUT R22, R22, 0xff800000, RZ, 0xc0, !PT ;  /* 0xff80000016167812 */ /* 0x000fc600078ec0ff */
[----:B------:R-:W-:Y:S01]  /*0bb0*/  FFMA R21, R26, 1.1920928955078125e-07, R21 ;  /* 0x340000001a157823 */ /* 0x000fe20000000015 */
[----:B------:R-:W-:-:S05]  /*0bc0*/  IADD3 R26, PT, PT, R15, -R22, RZ ;  /* 0x800000160f1a7210 */ /* 0x000fca0007ffe0ff */
        /* <DEDUP_REMOVED lines=8> */
[C---:B------:R-:W-:Y:S01]  /*0c50*/  FFMA R27, R26.reuse, R23, -0.5 ;  /* 0xbf0000001a1b7423 */ /* 0x040fe20000000017 */
[----:B------:R-:W-:Y:S01]  /*0c60*/  I2FP.F32.S32 R23, R22 ;  /* 0x0000001600177245 */ /* 0x000fe20000201400 */
[----:B------:R-:W-:Y:S01]  /*0c70*/  FFMA R13, R21, 0.69314718246459960938, R20 ;  /* 0x3f317218150d7823 */ /* 0x000fe20000000014 */
[----:B------:R-:W-:Y:S01]  /*0c80*/  FSEL R22, RZ, -23, P0 ;  /* 0xc1b80000ff167808 */ /* 0x000fe20000000000 */
[----:B------:R-:W-:Y:S01]  /*0c90*/  FMUL R27, R26, R27 ;  /* 0x0000001b1a1b7220 */ /* 0x000fe20000400000 */
[----:B------:R-:W-:-:S04]  /*0ca0*/  IMAD.WIDE.U32 R20, R12, 0x4, R16 ;  /* 0x000000040c147825 */ /* 0x000fc800078e0010 */
[----:B------:R-:W-:Y:S01]  /*0cb0*/  FFMA R27, R26, R27, R26 ;  /* 0x0000001b1a1b7223 */ /* 0x000fe2000000001a */
[----:B------:R-:W-:Y:S01]  /*0cc0*/  FFMA R26, R23, 1.1920928955078125e-07, R22 ;  /* 0x34000000171a7823 */ /* 0x000fe20000000016 */
[----:B------:R-:W-:Y:S01]  /*0cd0*/  IMAD.WIDE.U32 R22, R14, 0x4, R16 ;  /* 0x000000040e167825 */ /* 0x000fe200078e0010 */
[----:B------:R-:W2:Y:S05]  /*0ce0*/  LDG.E R20, desc[UR6][R20.64] ;  /* 0x0000000614147981 */ /* 0x000eaa000c1e1900 */
[----:B------:R-:W3:Y:S01]  /*0cf0*/  LDG.E R22, desc[UR6][R22.64] ;  /* 0x0000000616167981 */ /* 0x000ee2000c1e1900 */
[----:B------:R-:W-:Y:S02]  /*0d00*/  ISETP.GT.U32.AND P2, PT, R28, 0x7f7fffff, PT ;  /* 0x7f7fffff1c00780c */ /* 0x000fe40003f44070 */
[----:B------:R-:W-:-:S02]  /*0d10*/  ISETP.GT.U32.AND P0, PT, R15, 0x7f7fffff, PT ;  /* 0x7f7fffff0f00780c */ /* 0x000fc40003f04070 */
[C---:B------:R-:W-:Y:S01]  /*0d20*/  IADD3 R4, PT, PT, R5.reuse, R4, R5 ;  /* 0x0000000405047210 */ /* 0x040fe20007ffe005 */
[----:B------:R-:W-:Y:S01]  /*0d30*/  FFMA R26, R26, 0.69314718246459960938, R27 ;  /* 0x3f3172181a1a7823 */ /* 0x000fe2000000001b */
[----:B------:R-:W-:Y:S02]  /*0d40*/  FSETP.NEU.AND P1, PT, R28, RZ, PT ;  /* 0x000000ff1c00720b */ /* 0x000fe40003f2d000 */
[----:B------:R-:W-:-:S05]  /*0d50*/  IADD3 R4, PT, PT, R5, R4, R5 ;  /* 0x0000000405047210 */ /* 0x000fca0007ffe005 */
[-C--:B------:R-:W-:Y:S02]  /*0d60*/  @P2 FFMA R13, R28, R11.reuse, +INF ;  /* 0x7f8000001c0d2423 */ /* 0x080fe4000000000b */
[C---:B------:R-:W-:Y:S01]  /*0d70*/  @P0 FFMA R26, R15.reuse, R11, +INF ;  /* 0x7f8000000f1a0423 */ /* 0x040fe2000000000b */
[----:B------:R-:W-:Y:S02]  /*0d80*/  ISETP.GE.U32.AND P0, PT, R4, 0x25, PT ;  /* 0x000000250400780c */ /* 0x000fe40003f06070 */
[----:B------:R-:W-:Y:S02]  /*0d90*/  FSETP.NEU.AND P2, PT, R15, RZ, PT ;  /* 0x000000ff0f00720b */ /* 0x000fe40003f4d000 */
[----:B------:R-:W-:Y:S02]  /*0da0*/  FSEL R13, R13, -INF , P1 ;  /* 0xff8000000d0d7808 */ /* 0x000fe40000800000 */
[----:B------:R-:W-:Y:S02]  /*0db0*/  FMNMX R24, R24, R7, !PT ;  /* 0x0000000718187209 */ /* 0x000fe40007800000 */
[----:B------:R-:W-:-:S02]  /*0dc0*/  FSEL R7, R26, -INF , P2 ;  /* 0xff8000001a077808 */ /* 0x000fc40001000000 */
[----:B------:R-:W-:Y:S02]  /*0dd0*/  FMNMX R24, R24, R25, !PT ;  /* 0x0000001918187209 */ /* 0x000fe40007800000 */
[C---:B------:R-:W-:Y:S02]  /*0de0*/  LEA R9, R5.reuse, R9, 0x2 ;  /* 0x0000000905097211 */ /* 0x040fe400078e10ff */
[C---:B------:R-:W-:Y:S02]  /*0df0*/  LEA R2, R5.reuse, R2, 0x2 ;  /* 0x0000000205027211 */ /* 0x040fe400078e10ff */
[C---:B------:R-:W-:Y:S02]  /*0e00*/  LEA R10, R5.reuse, R10, 0x2 ;  /* 0x0000000a050a7211 */ /* 0x040fe400078e10ff */
[C---:B------:R-:W-:Y:S02]  /*0e10*/  LEA R6, R5.reuse, R6, 0x2 ;  /* 0x0000000605067211 */ /* 0x040fe400078e10ff */
[----:B------:R-:W-:-:S02]  /*0e20*/  LEA R12, R5, R12, 0x2 ;  /* 0x0000000c050c7211 */ /* 0x000fc400078e10ff */
[C---:B------:R-:W-:Y:S02]  /*0e30*/  LEA R14, R5.reuse, R14, 0x2 ;  /* 0x0000000e050e7211 */ /* 0x040fe400078e10ff */
[----:B------:R-:W-:Y:S01]  /*0e40*/  LEA R8, R5, R8, 0x2 ;  /* 0x0000000805087211 */ /* 0x000fe200078e10ff */
[----:B--2---:R-:W-:Y:S01]  /*0e50*/  FADD R13, R20, R13 ;  /* 0x0000000d140d7221 */ /* 0x004fe20000000000 */
[----:B---3--:R-:W-:-:S04]  /*0e60*/  FADD R22, R22, R7 ;  /* 0x0000000716167221 */ /* 0x008fc80000000000 */
[----:B------:R-:W-:-:S04]  /*0e70*/  FMNMX R13, R24, R13, !PT ;  /* 0x0000000d180d7209 */ /* 0x000fc80007800000 */
[----:B------:R-:W-:Y:S01]  /*0e80*/  FMNMX R7, R13, R22, !PT ;  /* 0x000000160d077209 */ /* 0x000fe20007800000 */
[----:B------:R-:W-:Y:S06]  /*0e90*/  @!P0 BRA `(.L_x_5) ;  /* 0xfffffff400ec8947 */ /* 0x000fec000383ffff */
.L_x_1:
[----:B------:R-:W-:Y:S05]  /*0ea0*/  BSYNC.RECONVERGENT B0 ;  /* 0x0000000000007941 */ /* 0x000fea0003800200 */
.L_x_0:
[----:B------:R-:W0:Y:S01]  /*0eb0*/  S2UR UR5, SR_CgaCtaId ;  /* 0x00000000000579c3 */ /* 0x000e220000008800 */
[----:B------:R-:W-:Y:S02]  /*0ec0*/  UMOV UR4, 0x400 ;  /* 0x0000040000047882 */ /* 0x000fe40000000000 */
[----:B0-----:R-:W-:-:S06]  /*0ed0*/  ULEA UR4, UR5, UR4, 0x18 ;  /* 0x0000000405047291 */ /* 0x001fcc000f8ec0ff */
[----:B------:R-:W-:-:S05]  /*0ee0*/  LEA R2, R0, UR4, 0x2 ;  /* 0x0000000400027c11 */ /* 0x000fca000f8e10ff */
[----:B------:R0:W-:Y:S01]  /*0ef0*/  STS [R2], R7 ;  /* 0x0000000702007388 */ /* 0x0001e20000000800 */
[----:B------:R-:W1:Y:S02]  /*0f00*/  LDCU UR4, c[0x0][0x360] ;  /* 0x00006c00ff0477ac */ /* 0x000e640008000800 */
[----:B-1----:R-:W-:Y:S02]  /*0f10*/  MOV R19, UR4 ;  /* 0x0000000400137c02 */ /* 0x002fe40008000f00 */
[----:B------:R-:W-:Y:S01]  /*0f20*/  MOV R5, UR4 ;  /* 0x0000000400057c02 */ /* 0x000fe20008000f00 */
[----:B0-----:R-:W-:Y:S06]  /*0f30*/  BAR.SYNC.DEFER_BLOCKING 0x0 ;  /* 0x0000000000007b1d */ /* 0x001fec0000010000 */
.L_x_6:
[----:B------:R-:W-:-:S04]  /*0f40*/  IADD3 R4, PT, PT, R0, R5, RZ ;  /* 0x0000000500047210 */ /* 0x000fc80007ffe0ff */
[----:B------:R-:W-:-:S13]  /*0f50*/  ISETP.GT.U32.AND P0, PT, R4, 0x24, PT ;  /* 0x000000240400780c */ /* 0x000fda0003f04070 */
[----:B------:R-:W-:Y:S01]  /*0f60*/  @!P0 LEA R6, R5, R2, 0x2 ;  /* 0x0000000205068211 */ /* 0x000fe200078e10ff */
[----:B------:R-:W-:Y:S04]  /*0f70*/  @!P0 LDS R4, [R2] ;  /* 0x0000000002048984 */ /* 0x000fe80000000800 */
[----:B------:R-:W0:Y:S02]  /*0f80*/  @!P0 LDS R7, [R6] ;  /* 0x0000000006078984 */ /* 0x000e240000000800 */
[----:B0-----:R-:W-:-:S05]  /*0f90*/  @!P0 FMNMX R7, R4, R7, !PT ;  /* 0x0000000704078209 */ /* 0x001fca0007800000 */
[----:B------:R0:W-:Y:S01]  /*0fa0*/  @!P0 STS [R2], R7 ;  /* 0x0000000702008388 */ /* 0x0001e20000000800 */
[----:B------:R-:W-:Y:S01]  /*0fb0*/  BAR.SYNC.DEFER_BLOCKING 0x0 ;  /* 0x0000000000007b1d */ /* 0x000fe20000010000 */
[----:B------:R-:W-:Y:S02]  /*0fc0*/  ISETP.GE.U32.AND P0, PT, R5, 0x2, PT ;  /* 0x000000020500780c */ /* 0x000fe40003f06070 */
[----:B------:R-:W-:-:S11]  /*0fd0*/  SHF.R.U32.HI R5, RZ, 0x1, R5 ;  /* 0x00000001ff057819 */ /* 0x000fd60000011605 */
[----:B0-----:R-:W-:Y:S05]  /*0fe0*/  @P0 BRA `(.L_x_6) ;  /* 0xfffffffc00d40947 */ /* 0x001fea000383ffff */
[----:B------:R-:W-:Y:S01]  /*0ff0*/  ISETP.GT.U32.AND P0, PT, R0, 0x24, PT ;  /* 0x000000240000780c */ /* 0x000fe20003f04070 */
[----:B------:R-:W-:Y:S01]  /*1000*/  BSSY.RECONVERGENT B0, `(.L_x_7) ;  /* 0x00000b7000007945 */ /* 0x000fe20003800200 */
[----:B------:R-:W-:-:S11]  /*1010*/  HFMA2 R2, -RZ, RZ, 0, 0 ;  /* 0x00000000ff027431 */ /* 0x000fd600000001ff */
[----:B------:R-:W-:Y:S05]  /*1020*/  @P0 BRA `(.L_x_8) ;  /* 0x0000000800d00947 */ /* 0x000fea0003800000 */
[----:B------:R-:W0:Y:S01]  /*1030*/  I2F.U32.RP R8, R19 ;  /* 0x0000001300087306 */ /* 0x000e220000209000 */
[----:B------:R-:W-:Y:S01]  /*1040*/  IADD3 R4, PT, PT, R19, R0, RZ ;  /* 0x0000000013047210 */ /* 0x000fe20007ffe0ff */
[----:B------:R-:W1:Y:S01]  /*1050*/  S2UR UR5, SR_CgaCtaId ;  /* 0x00000000000579c3 */ /* 0x000e620000008800 */
[----:B------:R-:W-:Y:S01]  /*1060*/  IADD3 R9, PT, PT, RZ, -R19, RZ ;  /* 0x80000013ff097210 */ /* 0x000fe20007ffe0ff */
[----:B------:R-:W-:Y:S01]  /*1070*/  UMOV UR4, 0x400 ;  /* 0x0000040000047882 */ /* 0x000fe20000000000 */
[C---:B------:R-:W-:Y:S01]  /*1080*/  ISETP.GE.U32.AND P0, PT, R4.reuse, 0x25, PT ;  /* 0x000000250400780c */ /* 0x040fe20003f06070 */
[----:B------:R-:W-:Y:S01]  /*1090*/  BSSY.RECONVERGENT B1, `(.L_x_9) ;  /* 0x000004b000017945 */ /* 0x000fe20003800200 */
[----:B------:R-:W-:Y:S02]  /*10a0*/  MOV R6, RZ ;  /* 0x000000ff00067202 */ /* 0x000fe40000000f00 */
[----:B------:R-:W-:Y:S02]  /*10b0*/  VIMNMX.U32 R5, PT, PT, R4, 0x25, !PT ;  /* 0x0000002504057848 */ /* 0x000fe40007fe0000 */
[----:B------:R-:W-:-:S02]  /*10c0*/  SEL R2, RZ, 0x1, P0 ;  /* 0x00000001ff027807 */ /* 0x000fc40000000000 */
[----:B------:R-:W-:Y:S01]  /*10d0*/  ISETP.NE.U32.AND P2, PT, R19, RZ, PT ;  /* 0x000000ff1300720c */ /* 0x000fe20003f45070 */
[----:B0-----:R-:W0:Y:S01]  /*10e0*/  MUFU.RCP R8, R8 ;  /* 0x0000000800087308 */ /* 0x001e220000001000 */
[----:B------:R-:W-:Y:S01]  /*10f0*/  MOV R20, R0 ;  /* 0x0000000000147202 */ /* 0x000fe20000000f00 */
[----:B-1----:R-:W-:Y:S01]  /*1100*/  ULEA UR4, UR5, UR4, 0x18 ;  /* 0x0000000405047291 */ /* 0x002fe2000f8ec0ff */
[----:B0-----:R-:W-:-:S08]  /*1110*/  IADD3 R7, PT, PT, R8, 0xffffffe, RZ ;  /* 0x0ffffffe08077810 */ /* 0x001fd00007ffe0ff */
[----:B------:R-:W0:Y:S01]  /*1120*/  LDS R18, [UR4] ;  /* 0x00000004ff127984 */ /* 0x000e220008000800 */
[----:B------:R-:W1:Y:S02]  /*1130*/  F2I.FTZ.U32.TRUNC.NTZ R7, R7 ;  /* 0x0000000700077305 */ /* 0x000e64000021f000 */
[----:B-1----:R-:W-:-:S04]  /*1140*/  IMAD R9, R9, R7, RZ ;  /* 0x0000000709097224 */ /* 0x002fc800078e02ff */
[----:B------:R-:W-:Y:S01]  /*1150*/  IMAD.HI.U32 R9, R7, R9, R6 ;  /* 0x0000000907097227 */ /* 0x000fe200078e0006 */
[----:B------:R-:W-:-:S05]  /*1160*/  IADD3 R6, PT, PT, R5, -R4, -R2 ;  /* 0x8000000405067210 */ /* 0x000fca0007ffe802 */
[----:B------:R-:W-:-:S05]  /*1170*/  IMAD.HI.U32 R9, R9, R6, RZ ;  /* 0x0000000609097227 */ /* 0x000fca00078e00ff */
[----:B------:R-:W-:-:S05]  /*1180*/  IADD3 R5, PT, PT, -R9, RZ, RZ ;  /* 0x000000ff09057210 */ /* 0x000fca0007ffe1ff */
[----:B------:R-:W-:-:S05]  /*1190*/  IMAD R6, R19, R5, R6 ;  /* 0x0000000513067224 */ /* 0x000fca00078e0206 */
[----:B------:R-:W-:-:S13]  /*11a0*/  ISETP.GE.U32.AND P0, PT, R6, R19, PT ;  /* 0x000000130600720c */ /* 0x000fda0003f06070 */
[----:B------:R-:W-:Y:S02]  /*11b0*/  @P0 IADD3 R6, PT, PT, -R19, R6, RZ ;  /* 0x0000000613060210 */ /* 0x000fe40007ffe1ff */
[----:B------:R-:W-:Y:S02]  /*11c0*/  @P0 IADD3 R9, PT, PT, R9, 0x1, RZ ;  /* 0x0000000109090810 */ /* 0x000fe40007ffe0ff */
[----:B------:R-:W-:-:S13]  /*11d0*/  ISETP.GE.U32.AND P1, PT, R6, R19, PT ;  /* 0x000000130600720c */ /* 0x000fda0003f26070 */
[----:B------:R-:W-:Y:S02]  /*11e0*/  @P1 IADD3 R9, PT, PT, R9, 0x1, RZ ;  /* 0x0000000109091810 */ /* 0x000fe40007ffe0ff */
[----:B------:R-:W-:-:S04]  /*11f0*/  @!P2 LOP3.LUT R9, RZ, R19, RZ, 0x33, !PT ;  /* 0x00000013ff09a212 */ /* 0x000fc800078e33ff */
[----:B------:R-:W-:-:S04]  /*1200*/  IADD3 R2, PT, PT, R2, R9, RZ ;  /* 0x0000000902027210 */ /* 0x000fc80007ffe0ff */
[C---:B------:R-:W-:Y:S02]  /*1210*/  LOP3.LUT R5, R2.reuse, 0x1, RZ, 0xc0, !PT ;  /* 0x0000000102057812 */ /* 0x040fe400078ec0ff */
[----:B------:R-:W-:Y:S02]  /*1220*/  ISETP.NE.AND P0, PT, R2, RZ, PT ;  /* 0x000000ff0200720c */ /* 0x000fe40003f05270 */
[----:B------:R-:W-:Y:S02]  /*1230*/  ISETP.NE.U32.AND P1, PT, R5, 0x1, PT ;  /* 0x000000010500780c */ /* 0x000fe40003f25070 */
[----:B------:R-:W-:-:S11]  /*1240*/  MOV R2, RZ ;  /* 0x000000ff00027202 */ /* 0x000fd60000000f00 */
[----:B0-----:R-:W-:Y:S05]  /*1250*/  @!P1 BRA `(.L_x_10) ;  /* 0x0000000000b89947 */ /* 0x001fea0003800000 */
[----:B------:R-:W0:Y:S02]  /*1260*/  LDC.64 R6, c[0x0][0x388] ;  /* 0x0000e200ff067b82 */ /* 0x000e240000000a00 */
[----:B0-----:R-:W-:-:S06]  /*1270*/  IMAD.WIDE.U32 R8, R0, 0x4, R6 ;  /* 0x0000000400087825 */ /* 0x001fcc00078e0006 */
[----:B------:R-:W0:Y:S01]  /*1280*/  LDC.64 R6, c[0x0][0x380] ;  /* 0x0000e000ff067b82 */ /* 0x000e220000000a00 */
[----:B------:R-:W2:Y:S01]  /*1290*/  LDG.E R2, desc[UR6][R8.64] ;  /* 0x0000000608027981 */ /* 0x000ea2000c1e1900 */
[----:B------:R-:W-:-:S04]  /*12a0*/  IMAD R5, R3, 0x25, R0 ;  /* 0x0000002503057824 */ /* 0x000fc800078e0200 */
[----:B0-----:R-:W-:-:S06]  /*12b0*/  IMAD.WIDE.U32 R6, R5, 0x4, R6 ;  /* 0x0000000405067825 */ /* 0x001fcc00078e0006 */
[----:B------:R0:W3:Y:S01]  /*12c0*/  LDG.E R6, desc[UR6][R6.64] ;  /* 0x0000000606067981 */ /* 0x0000e2000c1e1900 */
[----:B------:R-:W-:Y:S02]  /*12d0*/  MOV R10, 0x3e055027 ;  /* 0x3e055027000a7802 */ /* 0x000fe40000000f00 */
[----:B------:R-:W-:Y:S02]  /*12e0*/  MOV R20, R4 ;  /* 0x0000000400147202 */ /* 0x000fe40000000f00 */
[----:B0-----:R-:W-:Y:S02]  /*12f0*/  MOV R7, 0x7f800000 ;  /* 0x7f80000000077802 */ /* 0x001fe40000000f00 */
[----:B--2---:R-:W-:-:S13]  /*1300*/  FSETP.GEU.AND P1, PT, R2, 1.175494350822287508e-38, PT ;  /* 0x008000000200780b */ /* 0x004fda0003f2e000 */
[----:B------:R-:W-:-:S05]  /*1310*/  @!P1 FMUL R2, R2, 8388608 ;  /* 0x4b00000002029820 */ /* 0x000fca0000400000 */
[----:B------:R-:W-:-:S04]  /*1320*/  IADD3 R5, PT, PT, R2, -0x3f2aaaab, RZ ;  /* 0xc0d5555502057810 */ /* 0x000fc80007ffe0ff */
[----:B------:R-:W-:-:S04]  /*1330*/  LOP3.LUT R11, R5, 0xff800000, RZ, 0xc0, !PT ;  /* 0xff800000050b7812 */ /* 0x000fc800078ec0ff */
[----:B------:R-:W-:-:S05]  /*1340*/  IADD3 R5, PT, PT, R2, -R11, RZ ;  /* 0x8000000b02057210 */ /* 0x000fca0007ffe0ff */
[----:B------:R-:W-:Y:S01]  /*1350*/  FADD R9, R5, -1 ;  /* 0xbf80000005097421 */ /* 0x000fe20000000000 */
[----:B------:R-:W-:Y:S02]  /*1360*/  FSEL R5, RZ, -23, P1 ;  /* 0xc1b80000ff057808 */ /* 0x000fe40000800000 */
[----:B------:R-:W-:Y:S01]  /*1370*/  ISETP.GT.U32.AND P1, PT, R2, 0x7f7fffff, PT ;  /* 0x7f7fffff0200780c */ /* 0x000fe20003f24070 */
        /* <DEDUP_REMOVED lines=8> */
[----:B------:R-:W-:-:S03]  /*1400*/  I2FP.F32.S32 R8, R11 ;  /* 0x0000000b00087245 */ /* 0x000fc60000201400 */
[C---:B------:R-:W-:Y:S02]  /*1410*/  FMUL R10, R9.reuse, R10 ;  /* 0x0000000a090a7220 */ /* 0x040fe40000400000 */
[----:B------:R-:W-:Y:S02]  /*1420*/  FFMA R5, R8, 1.1920928955078125e-07, R5 ;  /* 0x3400000008057823 */ /* 0x000fe40000000005 */
[----:B------:R-:W-:-:S04]  /*1430*/  FFMA R10, R9, R10, R9 ;  /* 0x0000000a090a7223 */ /* 0x000fc80000000009 */
[----:B------:R-:W-:Y:S01]  /*1440*/  FFMA R5, R5, 0.69314718246459960938, R10 ;  /* 0x3f31721805057823 */ /* 0x000fe2000000000a */
[C---:B------:R-:W-:Y:S01]  /*1450*/  @P1 FFMA R5, R2.reuse, R7, +INF ;  /* 0x7f80000002051423 */ /* 0x040fe20000000007 */
[----:B------:R-:W-:Y:S01]  /*1460*/  FSETP.NEU.AND P1, PT, R2, RZ, PT ;  /* 0x000000ff0200720b */ /* 0x000fe20003f2d000 */
[----:B------:R-:W-:Y:S01]  /*1470*/  HFMA2 R2, -RZ, RZ, 0.96630859375, -0.0022525787353515625 ;  /* 0x3bbb989dff027431 */ /* 0x000fe200000001ff */
[----:B------:R-:W-:Y:S02]  /*1480*/  MOV R7, 0x437c0000 ;  /* 0x437c000000077802 */ /* 0x000fe40000000f00 */
[----:B------:R-:W-:-:S05]  /*1490*/  FSEL R5, R5, -INF , P1 ;  /* 0xff80000005057808 */ /* 0x000fca0000800000 */
[----:B---3--:R-:W-:-:S04]  /*14a0*/  FADD R5, R6, R5 ;  /* 0x0000000506057221 */ /* 0x008fc80000000000 */
[----:B------:R-:W-:-:S04]  /*14b0*/  FADD R5, -R18, R5 ;  /* 0x0000000512057221 */ /* 0x000fc80000000100 */
[----:B------:R-:W-:-:S04]  /*14c0*/  FFMA.SAT R2, R5, R2, 0.5 ;  /* 0x3f00000005027423 */ /* 0x000fc80000002002 */
[----:B------:R-:W-:-:S04]  /*14d0*/  FFMA.RM R2, R2, R7, 12582913 ;  /* 0x4b40000102027423 */ /* 0x000fc80000004007 */
[C---:B------:R-:W-:Y:S01]  /*14e0*/  FADD R6, R2.reuse, -12583039 ;  /* 0xcb40007f02067421 */ /* 0x040fe20000000000 */
[----:B------:R-:W-:-:S03]  /*14f0*/  SHF.L.U32 R2, R2, 0x17, RZ ;  /* 0x0000001702027819 */ /* 0x000fc600000006ff */
[----:B------:R-:W-:-:S04]  /*1500*/  FFMA R6, R5, 1.4426950216293334961, -R6 ;  /* 0x3fb8aa3b05067823 */ /* 0x000fc80000000806 */
[----:B------:R-:W-:-:S04]  /*1510*/  FFMA R6, R5, 1.925963033500011079e-08, R6 ;  /* 0x32a5706005067823 */ /* 0x000fc80000000006 */
[----:B------:R-:W0:Y:S02]  /*1520*/  MUFU.EX2 R5, R6 ;  /* 0x0000000600057308 */ /* 0x000e240000000800 */
[----:B0-----:R-:W-:-:S07]  /*1530*/  FFMA R2, R2, R5, RZ ;  /* 0x0000000502027223 */ /* 0x001fce00000000ff */
.L_x_10:
[----:B------:R-:W-:Y:S05]  /*1540*/  BSYNC.RECONVERGENT B1 ;  /* 0x0000000000017941 */ /* 0x000fea0003800200 */
.L_x_9:
[----:B------:R-:W-:Y:S05]  /*1550*/  @!P0 BRA `(.L_x_8) ;  /* 0x0000000400848947 */ /* 0x000fea0003800000 */
[----:B------:R-:W0:Y:S01]  /*1560*/  LDC.64 R10, c[0x0][0x388] ;  /* 0x0000e200ff0a7b82 */ /* 0x000e220000000a00 */
[----:B------:R-:W-:Y:S01]  /*1570*/  IADD3 R8, PT, PT, R19, R20, RZ ;  /* 0x0000001413087210 */ /* 0x000fe20007ffe0ff */
[----:B------:R-:W-:Y:S01]  /*1580*/  IMAD R7, R3, 0x25, R20 ;  /* 0x0000002503077824 */ /* 0x000fe200078e0214 */
[----:B------:R-:W-:-:S03]  /*1590*/  CS2R R12, SRZ ;  /* 0x00000000000c7805 */ /* 0x000fc6000001ff00 */
[----:B------:R-:W-:Y:S02]  /*15a0*/  IMAD R21, R3, 0x25, R8 ;  /* 0x0000002503157824 */ /* 0x000fe400078e0208 */
[----:B------:R-:W1:Y:S01]  /*15b0*/  LDC.64 R4, c[0x0][0x380] ;  /* 0x0000e000ff047b82 */ /* 0x000e620000000a00 */
[----:B0-----:R-:W-:-:S04]  /*15c0*/  IMAD.WIDE.U32 R8, R8, 0x4, R10 ;  /* 0x0000000408087825 */ /* 0x001fc800078e000a */
[----:B------:R-:W-:-:S04]  /*15d0*/  IMAD.WIDE.U32 R10, R20, 0x4, R10 ;  /* 0x00000004140a7825 */ /* 0x000fc800078e000a */
[----:B-1----:R-:W-:-:S07]  /*15e0*/  IMAD.WIDE.U32 R6, R7, 0x4, R4 ;  /* 0x0000000407067825 */ /* 0x002fce00078e0004 */
.L_x_11:
[----:B------:R-:W-:-:S04]  /*15f0*/  IADD3 R24, P0, PT, R10, R12, RZ ;  /* 0x0000000c0a187210 */ /* 0x000fc80007f1e0ff */
[----:B------:R-:W-:-:S05]  /*1600*/  IADD3.X R25, PT, PT, R11, R13, RZ, P0, !PT ;  /* 0x0000000d0b197210 */ /* 0x000fca00007fe4ff */
[----:B------:R0:W2:Y:S01]  /*1610*/  LDG.E R22, desc[UR6][R24.64] ;  /* 0x0000000618167981 */ /* 0x0000a2000c1e1900 */
[----:B------:R-:W-:-:S04]  /*1620*/  IADD3 R26, P0, PT, R8, R12, RZ ;  /* 0x0000000c081a7210 */ /* 0x000fc80007f1e0ff */
[----:B------:R-:W-:-:S05]  /*1630*/  IADD3.X R27, PT, PT, R9, R13, RZ, P0, !PT ;  /* 0x0000000d091b7210 */ /* 0x000fca00007fe4ff */
[----:B------:R-:W3:Y:S01]  /*1640*/  LDG.E R23, desc[UR6][R26.64] ;  /* 0x000000061a177981 */ /* 0x000ee2000c1e1900 */
[----:B------:R-:W-:-:S04]  /*1650*/  IADD3 R14, P0, PT, R6, R12, RZ ;  /* 0x0000000c060e7210 */ /* 0x000fc80007f1e0ff */
[----:B------:R-:W-:Y:S01]  /*1660*/  IADD3.X R15, PT, PT, R7, R13, RZ, P0, !PT ;  /* 0x0000000d070f7210 */ /* 0x000fe200007fe4ff */
[----:B------:R-:W-:-:S04]  /*1670*/  IMAD.WIDE.U32 R16, R21, 0x4, R4 ;  /* 0x0000000415107825 */ /* 0x000fc800078e0004 */
[----:B------:R1:W4:Y:S04]  /*1680*/  LDG.E R14, desc[UR6][R14.64] ;  /* 0x000000060e0e7981 */ /* 0x000328000c1e1900 */
[----:B------:R5:W4:Y:S01]  /*1690*/  LDG.E R16, desc[UR6][R16.64] ;  /* 0x0000000610107981 */ /* 0x000b22000c1e1900 */
[----:B0-----:R-:W-:Y:S01]  /*16a0*/  HFMA2 R24, -RZ, RZ, 1.5048828125, 33.21875 ;  /* 0x3e055027ff187431 */ /* 0x001fe200000001ff */
[C---:B------:R-:W-:Y:S01]  /*16b0*/  IADD3 R20, PT, PT, R19.reuse, R20, R19 ;  /* 0x0000001413147210 */ /* 0x040fe20007ffe013 */
[C---:B------:R-:W-:Y:S01]  /*16c0*/  IMAD.WIDE.U32 R12, R19.reuse, 0x8, R12 ;  /* 0x00000008130c7825 */ /* 0x040fe200078e000c */
[----:B------:R-:W-:Y:S02]  /*16d0*/  LEA R21, R19, R21, 0x1 ;  /* 0x0000001513157211 */ /* 0x000fe400078e08ff */
[----:B--2---:R-:W-:-:S04]  /*16e0*/  FSETP.GEU.AND P0, PT, R22, 1.175494350822287508e-38, PT ;  /* 0x008000001600780b */ /* 0x004fc80003f0e000 */
[----:B-1----:R-:W-:Y:S02]  /*16f0*/  FSEL R15, RZ, -23, P0 ;  /* 0xc1b80000ff0f7808 */ /* 0x002fe40000000000 */
[----:B---3--:R-:W-:-:S07]  /*1700*/  FSETP.GEU.AND P1, PT, R23, 1.175494350822287508e-38, PT ;  /* 0x008000001700780b */ /* 0x008fce0003f2e000 */
[----:B------:R-:W-:-:S05]  /*1710*/  @!P0 FMUL R22, R22, 8388608 ;  /* 0x4b00000016168820 */ /* 0x000fca0000400000 */
[C---:B------:R-:W-:Y:S02]  /*1720*/  IADD3 R25, PT, PT, R22.reuse, -0x3f2aaaab, RZ ;  /* 0xc0d5555516197810 */ /* 0x040fe40007ffe0ff */
[----:B------:R-:W-:Y:S02]  /*1730*/  ISETP.GT.U32.AND P0, PT, R22, 0x7f7fffff, PT ;  /* 0x7f7fffff1600780c */ /* 0x000fe40003f04070 */
[----:B------:R-:W-:Y:S01]  /*1740*/  LOP3.LUT R25, R25, 0xff800000, RZ, 0xc0, !PT ;  /* 0xff80000019197812 */ /* 0x000fe200078ec0ff */
[----:B------:R-:W-:-:S03]  /*1750*/  @!P1 FMUL R23, R23, 8388608 ;  /* 0x4b00000017179820 */ /* 0x000fc60000400000 */
        /* <DEDUP_REMOVED lines=12> */
[----:B------:R-:W-:Y:S02]  /*1820*/  I2FP.F32.S32 R26, R25 ;  /* 0x00000019001a7245 */ /* 0x000fe40000201400 */
[----:B------:R-:W-:-:S03]  /*1830*/  MOV R25, 0x7f800000 ;  /* 0x7f80000000197802 */ /* 0x000fc60000000f00 */
[----:B------:R-:W-:Y:S01]  /*1840*/  FFMA R15, R26, 1.1920928955078125e-07, R15 ;  /* 0x340000001a0f7823 */ /* 0x000fe2000000000f */
[----:B------:R-:W-:-:S03]  /*1850*/  IADD3 R26, PT, PT, R23, -0x3f2aaaab, RZ ;  /* 0xc0d55555171a7810 */ /* 0x000fc60007ffe0ff */
[----:B------:R-:W-:Y:S01]  /*1860*/  FFMA R15, R15, 0.69314718246459960938, R28 ;  /* 0x3f3172180f0f7823 */ /* 0x000fe2000000001c */
[----:B------:R-:W-:Y:S01]  /*1870*/  LOP3.LUT R26, R26, 0xff800000, RZ, 0xc0, !PT ;  /* 0xff8000001a1a7812 */ /* 0x000fe200078ec0ff */
[C---:B------:R-:W-:Y:S01]  /*1880*/  @P0 FFMA R15, R22.reuse, R25, +INF ;  /* 0x7f800000160f0423 */ /* 0x040fe20000000019 */
[----:B------:R-:W-:Y:S02]  /*1890*/  FSETP.NEU.AND P0, PT, R22, RZ, PT ;  /* 0x000000ff1600720b */ /* 0x000fe40003f0d000 */
[-C--:B-----5:R-:W-:Y:S02]  /*18a0*/  IADD3 R17, PT, PT, R23, -R26.reuse, RZ ;  /* 0x8000001a17117210 */ /* 0x0a0fe40007ffe0ff */
[----:B------:R-:W-:Y:S02]  /*18b0*/  I2FP.F32.S32 R26, R26 ;  /* 0x0000001a001a7245 */ /* 0x000fe40000201400 */
[----:B------:R-:W-:Y:S01]  /*18c0*/  FSEL R15, R15, -INF , P0 ;  /* 0xff8000000f0f7808 */ /* 0x000fe20000000000 */
[----:B------:R-:W-:Y:S01]  /*18d0*/  FADD R17, R17, -1 ;  /* 0xbf80000011117421 */ /* 0x000fe20000000000 */
[----:B------:R-:W-:-:S03]  /*18e0*/  FSETP.NEU.AND P0, PT, R23, RZ, PT ;  /* 0x000000ff1700720b */ /* 0x000fc60003f0d000 */
[C---:B------:R-:W-:Y:S01]  /*18f0*/  FFMA R24, R17.reuse, -R24, 0.14084610342979431152 ;  /* 0x3e1039f611187423 */ /* 0x040fe20000000818 */
[----:B----4-:R-:W-:Y:S01]  /*1900*/  FADD R15, R14, R15 ;  /* 0x0000000f0e0f7221 */ /* 0x010fe20000000000 */
[----:B------:R-:W-:Y:S02]  /*1910*/  HFMA2 R14, -RZ, RZ, 0.96630859375, -0.0022525787353515625 ;  /* 0x3bbb989dff0e7431 */ /* 0x000fe400000001ff */
        /* <DEDUP_REMOVED lines=9> */
[----:B------:R-:W-:Y:S02]  /*19b0*/  FSEL R17, RZ, -23, P1 ;  /* 0xc1b80000ff117808 */ /* 0x000fe40000800000 */
[----:B------:R-:W-:-:S03]  /*19c0*/  ISETP.GT.U32.AND P1, PT, R23, 0x7f7fffff, PT ;  /* 0x7f7fffff1700780c */ /* 0x000fc60003f24070 */
[----:B------:R-:W-:-:S04]  /*19d0*/  FFMA R17, R26, 1.1920928955078125e-07, R17 ;  /* 0x340000001a117823 */ /* 0x000fc80000000011 */
[----:B------:R-:W-:Y:S01]  /*19e0*/  FFMA R17, R17, 0.69314718246459960938, R24 ;  /* 0x3f31721811117823 */ /* 0x000fe20000000018 */
[----:B------:R-:W-:-:S05]  /*19f0*/  MOV R24, 0x437c0000 ;  /* 0x437c000000187802 */ /* 0x000fca0000000f00 */
[----:B------:R-:W-:-:S05]  /*1a00*/  @P1 FFMA R17, R23, R25, +INF ;  /* 0x7f80000017111423 */ /* 0x000fca0000000019 */
[----:B------:R-:W-:Y:S01]  /*1a10*/  FSEL R23, R17, -INF , P0 ;  /* 0xff80000011177808 */ /* 0x000fe20000000000 */
[----:B------:R-:W-:Y:S01]  /*1a20*/  FADD R17, -R18, R15 ;  /* 0x0000000f12117221 */ /* 0x000fe20000000100 */
[----:B------:R-:W-:-:S03]  /*1a30*/  ISETP.GE.U32.AND P0, PT, R20, 0x25, PT ;  /* 0x000000251400780c */ /* 0x000fc60003f06070 */
[----:B------:R-:W-:Y:S01]  /*1a40*/  FADD R23, R16, R23 ;  /* 0x0000001710177221 */ /* 0x000fe20000000000 */
[----:B------:R-:W-:-:S03]  /*1a50*/  FFMA.SAT R15, R17, R14, 0.5 ;  /* 0x3f000000110f7423 */ /* 0x000fc6000000200e */
[----:B------:R-:W-:Y:S01]  /*1a60*/  FADD R16, -R18, R23 ;  /* 0x0000001712107221 */ /* 0x000fe20000000100 */
[----:B------:R-:W-:-:S03]  /*1a70*/  FFMA.RM R15, R15, R24, 12582913 ;  /* 0x4b4000010f0f7423 */ /* 0x000fc60000004018 */
[----:B------:R-:W-:Y:S01]  /*1a80*/  FFMA.SAT R14, R16, R14, 0.5 ;  /* 0x3f000000100e7423 */ /* 0x000fe2000000200e */
[C---:B------:R-:W-:Y:S01]  /*1a90*/  FADD R22, R15.reuse, -12583039 ;  /* 0xcb40007f0f167421 */ /* 0x040fe20000000000 */
[----:B------:R-:W-:Y:S02]  /*1aa0*/  SHF.L.U32 R15, R15, 0x17, RZ ;  /* 0x000000170f0f7819 */ /* 0x000fe400000006ff */
[----:B------:R-:W-:Y:S01]  /*1ab0*/  FFMA.RM R14, R14, R24, 12582913 ;  /* 0x4b4000010e0e7423 */ /* 0x000fe20000004018 */
[----:B------:R-:W-:-:S03]  /*1ac0*/  FFMA R22, R17, 1.4426950216293334961, -R22 ;  /* 0x3fb8aa3b11167823 */ /* 0x000fc60000000816 */
[----:B------:R-:W-:Y:S01]  /*1ad0*/  FADD R23, R14, -12583039 ;  /* 0xcb40007f0e177421 */ /* 0x000fe20000000000 */
[----:B------:R-:W-:-:S03]  /*1ae0*/  FFMA R22, R17, 1.925963033500011079e-08, R22 ;  /* 0x32a5706011167823 */ /* 0x000fc60000000016 */
[----:B------:R-:W-:-:S03]  /*1af0*/  FFMA R23, R16, 1.4426950216293334961, -R23 ;  /* 0x3fb8aa3b10177823 */ /* 0x000fc60000000817 */
[----:B------:R-:W0:Y:S01]  /*1b00*/  MUFU.EX2 R22, R22 ;  /* 0x0000001600167308 */ /* 0x000e220000000800 */
[----:B------:R-:W-:-:S07]  /*1b10*/  FFMA R23, R16, 1.925963033500011079e-08, R23 ;  /* 0x32a5706010177823 */ /* 0x000fce0000000017 */
[----:B------:R-:W1:Y:S01]  /*1b20*/  MUFU.EX2 R23, R23 ;  /* 0x0000001700177308 */ /* 0x000e620000000800 */
[----:B0-----:R-:W-:Y:S01]  /*1b30*/  FFMA R2, R15, R22, R2 ;  /* 0x000000160f027223 */ /* 0x001fe20000000002 */
[----:B------:R-:W-:-:S05]  /*1b40*/  SHF.L.U32 R15, R14, 0x17, RZ ;  /* 0x000000170e0f7819 */ /* 0x000fca00000006ff */
[----:B-1----:R-:W-:Y:S01]  /*1b50*/  FFMA R2, R15, R23, R2 ;  /* 0x000000170f027223 */ /* 0x002fe20000000002 */
[----:B------:R-:W-:Y:S06]  /*1b60*/  @!P0 BRA `(.L_x_11) ;  /* 0xfffffff800a08947 */ /* 0x000fec000383ffff */
.L_x_8:
[----:B------:R-:W-:Y:S05]  /*1b70*/  BSYNC.RECONVERGENT B0 ;  /* 0x0000000000007941 */ /* 0x000fea0003800200 */
.L_x_7:
[----:B------:R-:W0:Y:S01]  /*1b80*/  S2UR UR5, SR_CgaCtaId ;  /* 0x00000000000579c3 */ /* 0x000e220000008800 */
[----:B------:R-:W-:Y:S02]  /*1b90*/  UMOV UR4, 0x400 ;  /* 0x0000040000047882 */ /* 0x000fe40000000000 */
[----:B------:R-:W-:-:S04]  /*1ba0*/  UIADD3 UR4, UPT, UPT, UR4, 0x80, URZ ;  /* 0x0000008004047890 */ /* 0x000fc8000fffe0ff */
[----:B0-----:R-:W-:-:S06]  /*1bb0*/  ULEA UR4, UR5, UR4, 0x18 ;  /* 0x0000000405047291 */ /* 0x001fcc000f8ec0ff */
[----:B------:R-:W-:-:S05]  /*1bc0*/  LEA R4, R0, UR4, 0x2 ;  /* 0x0000000400047c11 */ /* 0x000fca000f8e10ff */
[----:B------:R0:W-:Y:S01]  /*1bd0*/  STS [R4], R2 ;  /* 0x0000000204007388 */ /* 0x0001e20000000800 */
[----:B------:R-:W-:Y:S06]  /*1be0*/  BAR.SYNC.DEFER_BLOCKING 0x0 ;  /* 0x0000000000007b1d */ /* 0x000fec0000010000 */
.L_x_12:
[----:B0-----:R-:W-:-:S04]  /*1bf0*/  IADD3 R2, PT, PT, R0, R19, RZ ;  /* 0x0000001300027210 */ /* 0x001fc80007ffe0ff */
[----:B------:R-:W-:-:S13]  /*1c00*/  ISETP.GT.U32.AND P0, PT, R2, 0x24, PT ;  /* 0x000000240200780c */ /* 0x000fda0003f04070 */
[----:B------:R-:W-:Y:S01]  /*1c10*/  @!P0 LEA R2, R19, R4, 0x2 ;  /* 0x0000000413028211 */ /* 0x000fe200078e10ff */
[----:B------:R-:W-:Y:S05]  /*1c20*/  @!P0 LDS R5, [R4] ;  /* 0x0000000004058984 */ /* 0x000fea0000000800 */
[----:B------:R-:W0:Y:S02]  /*1c30*/  @!P0 LDS R2, [R2] ;  /* 0x0000000002028984 */ /* 0x000e240000000800 */
[----:B0-----:R-:W-:-:S05]  /*1c40*/  @!P0 FADD R5, R2, R5 ;  /* 0x0000000502058221 */ /* 0x001fca0000000000 */
[----:B------:R1:W-:Y:S01]  /*1c50*/  @!P0 STS [R4], R5 ;  /* 0x0000000504008388 */ /* 0x0003e20000000800 */
[----:B------:R-:W-:Y:S01]  /*1c60*/  BAR.SYNC.DEFER_BLOCKING 0x0 ;  /* 0x0000000000007b1d */ /* 0x000fe20000010000 */
[----:B------:R-:W-:Y:S02]  /*1c70*/  ISETP.GT.U32.AND P0, PT, R19, 0x1, PT ;  /* 0x000000011300780c */ /* 0x000fe40003f04070 */
[----:B------:R-:W-:-:S11]  /*1c80*/  SHF.R.U32.HI R19, RZ, 0x1, R19 ;  /* 0x00000001ff137819 */ /* 0x000fd60000011613 */
[----:B-1----:R-:W-:Y:S05]  /*1c90*/  @P0 BRA `(.L_x_12) ;  /* 0xfffffffc00d40947 */ /* 0x002fea000383ffff */
[----:B------:R-:W-:-:S13]  /*1ca0*/  ISETP.NE.AND P0, PT, R0, RZ, PT ;  /* 0x000000ff0000720c */ /* 0x000fda0003f05270 */
[----:B------:R-:W-:Y:S05]  /*1cb0*/  @P0 EXIT ;  /* 0x000000000000094d */ /* 0x000fea0003800000 */
[----:B------:R-:W0:Y:S01]  /*1cc0*/  S2UR UR5, SR_CgaCtaId ;  /* 0x00000000000579c3 */ /* 0x000e220000008800 */
[----:B------:R-:W-:Y:S01]  /*1cd0*/  UMOV UR4, 0x400 ;  /* 0x0000040000047882 */ /* 0x000fe20000000000 */
[----:B------:R-:W-:Y:S01]  /*1ce0*/  HFMA2 R7, -RZ, RZ, 1.5048828125, 33.21875 ;  /* 0x3e055027ff077431 */ /* 0x000fe200000001ff */
[----:B0-----:R-:W-:-:S09]  /*1cf0*/  ULEA UR4, UR5, UR4, 0x18 ;  /* 0x0000000405047291 */ /* 0x001fd2000f8ec0ff */
[----:B------:R-:W0:Y:S04]  /*1d00*/  LDS R0, [UR4+0x80] ;  /* 0x00008004ff007984 */ /* 0x000e280008000800 */
[----:B------:R-:W1:Y:S01]  /*1d10*/  LDS R11, [UR4] ;  /* 0x00000004ff0b7984 */ /* 0x000e620008000800 */
[----:B0-----:R-:W-:-:S13]  /*1d20*/  FSETP.GEU.AND P0, PT, R0, 1.175494350822287508e-38, PT ;  /* 0x008000000000780b */ /* 0x001fda0003f0e000 */
        /* <DEDUP_REMOVED lines=15> */
[----:B------:R-:W-:Y:S02]  /*1e20*/  I2FP.F32.S32 R7, R5 ;  /* 0x0000000500077245 */ /* 0x000fe40000201400 */
[----:B------:R-:W0:Y:S01]  /*1e30*/  LDC.64 R4, c[0x0][0x390] ;  /* 0x0000e400ff047b82 */ /* 0x000e220000000a00 */
[C---:B------:R-:W-:Y:S02]  /*1e40*/  FMUL R9, R6.reuse, R9 ;  /* 0x0000000906097220 */ /* 0x040fe40000400000 */
[----:B------:R-:W-:Y:S01]  /*1e50*/  FFMA R2, R7, 1.1920928955078125e-07, R2 ;  /* 0x3400000007027823 */ /* 0x000fe20000000002 */
[----:B------:R-:W-:Y:S01]  /*1e60*/  MOV R7, 0x7f800000 ;  /* 0x7f80000000077802 */ /* 0x000fe20000000f00 */
[----:B------:R-:W-:-:S04]  /*1e70*/  FFMA R9, R6, R9, R6 ;  /* 0x0000000906097223 */ /* 0x000fc80000000006 */
[----:B------:R-:W-:Y:S01]  /*1e80*/  FFMA R2, R2, 0.69314718246459960938, R9 ;  /* 0x3f31721802027823 */ /* 0x000fe20000000009 */
[C---:B------:R-:W-:Y:S01]  /*1e90*/  @P0 FFMA R2, R0.reuse, R7, +INF ;  /* 0x7f80000000020423 */ /* 0x040fe20000000007 */
[----:B------:R-:W-:-:S04]  /*1ea0*/  FSETP.NEU.AND P0, PT, R0, RZ, PT ;  /* 0x000000ff0000720b */ /* 0x000fc80003f0d000 */
[----:B------:R-:W-:-:S05]  /*1eb0*/  FSEL R2, R2, -INF , P0 ;  /* 0xff80000002027808 */ /* 0x000fca0000000000 */
[----:B-1----:R-:W-:Y:S01]  /*1ec0*/  FADD R11, R2, R11 ;  /* 0x0000000b020b7221 */ /* 0x002fe20000000000 */
[----:B0-----:R-:W-:-:S04]  /*1ed0*/  IMAD.WIDE.U32 R2, R3, 0x4, R4 ;  /* 0x0000000403027825 */ /* 0x001fc800078e0004 */
[----:B------:R-:W-:-:S05]  /*1ee0*/  FADD R11, RZ, -R11 ;  /* 0x8000000bff0b7221 */ /* 0x000fca0000000000 */
[----:B------:R-:W-:Y:S01]  /*1ef0*/  STG.E desc[UR6][R2.64], R11 ;  /* 0x0000000b02007986 */ /* 0x000fe2000c101906 */
[----:B------:R-:W-:Y:S05]  /*1f00*/  EXIT ;  /* 0x000000000000794d */ /* 0x000fea0003800000 */
.L_x_13:
[----:B------:R-:W-:-:S00]  /*1f10*/  BRA `(.L_x_13) ;  /* 0xfffffffc00fc7947 */ /* 0x000fc0000383ffff */
[----:B------:R-:W-:-:S00]  /*1f20*/  NOP ;  /* 0x0000000000007918 */ /* 0x000fc00000000000 */
        /* <DEDUP_REMOVED lines=13> */
.L_x_15:


//--------------------- .text._Z21matrix_transpose_cudaPfS_ --------------------------
	.section	.text._Z21matrix_transpose_cudaPfS_,"ax",@progbits
	.align	128
        .global         _Z21matrix_transpose_cudaPfS_
        .type           _Z21matrix_transpose_cudaPfS_,@function
        .size           _Z21matrix_transpose_cudaPfS_,(.L_x_16 - _Z21matrix_transpose_cudaPfS_)
        .other          _Z21matrix_transpose_cudaPfS_,@"STO_CUDA_ENTRY STV_DEFAULT"
_Z21matrix_transpose_cudaPfS_:
.text._Z21matrix_transpose_cudaPfS_:
[----:B------:R-:W-:Y:S01]  /*0000*/  LDC R1, c[0x0][0x37c] ;  /* 0x0000df00ff017b82 */ /* 0x000fe20000000800 */
[----:B------:R-:W0:Y:S07]  /*0010*/  S2R R3, SR_TID.X ;  /* 0x0000000000037919 */ /* 0x000e2e0000002100 */
[----:B------:R-:W0:Y:S01]  /*0020*/  S2UR UR4, SR_CTAID.X ;  /* 0x00000000000479c3 */ /* 0x000e220000002500 */
[----:B------:R-:W1:Y:S07]  /*0030*/  S2R R2, SR_TID.Y ;  /* 0x0000000000027919 */ /* 0x000e6e0000002200 */
[----:B------:R-:W0:Y:S08]  /*0040*/  LDC R0, c[0x0][0x360] ;  /* 0x0000d800ff007b82 */ /* 0x000e300000000800 */
[----:B------:R-:W1:Y:S08]  /*0050*/  S2UR UR5, SR_CTAID.Y ;  /* 0x00000000000579c3 */ /* 0x000e700000002600 */
[----:B------:R-:W1:Y:S01]  /*0060*/  LDC R7, c[0x0][0x364] ;  /* 0x0000d900ff077b82 */ /* 0x000e620000000800 */
[----:B0-----:R-:W-:-:S05]  /*0070*/  IMAD R0, R0, UR4, R3 ;  /* 0x0000000400007c24 */ /* 0x001fca000f8e0203 */
[----:B------:R-:W-:Y:S01]  /*0080*/  ISETP.GT.AND P0, PT, R0, 0x24, PT ;  /* 0x000000240000780c */ /* 0x000fe20003f04270 */
[----:B-1----:R-:W-:-:S05]  /*0090*/  IMAD R7, R7, UR5, R2 ;  /* 0x0000000507077c24 */ /* 0x002fca000f8e0202 */
[----:B------:R-:W-:-:S13]  /*00a0*/  ISETP.GT.U32.OR P0, PT, R7, 0x24, P0 ;  /* 0x000000240700780c */ /* 0x000fda0000704470 */
[----:B------:R-:W-:Y:S05]  /*00b0*/  @P0 EXIT ;  /* 0x000000000000094d */ /* 0x000fea0003800000 */
[----:B------:R-:W0:Y:S01]  /*00c0*/  LDC.64 R2, c[0x0][0x388] ;  /* 0x0000e200ff027b82 */ /* 0x000e220000000a00 */
[----:B------:R-:W1:Y:S01]  /*00d0*/  LDCU.64 UR4, c[0x0][0x358] ;  /* 0x00006b00ff0477ac */ /* 0x000e620008000a00 */
[----:B------:R-:W-:-:S04]  /*00e0*/  IMAD R5, R7, 0x25, R0 ;  /* 0x0000002507057824 */ /* 0x000fc800078e0200 */
[----:B0-----:R-:W-:Y:S02]  /*00f0*/  IMAD.WIDE R2, R5, 0x4, R2 ;  /* 0x0000000405027825 */ /* 0x001fe400078e0202 */
[----:B------:R-:W0:Y:S04]  /*0100*/  LDC.64 R4, c[0x0][0x380] ;  /* 0x0000e000ff047b82 */ /* 0x000e280000000a00 */
[----:B-1----:R-:W2:Y:S01]  /*0110*/  LDG.E R3, desc[UR4][R2.64] ;  /* 0x0000000402037981 */ /* 0x002ea2000c1e1900 */
[----:B------:R-:W-:-:S04]  /*0120*/  IMAD R7, R0, 0x25, R7 ;  /* 0x0000002500077824 */ /* 0x000fc800078e0207 */
[----:B0-----:R-:W-:-:S05]  /*0130*/  IMAD.WIDE R4, R7, 0x4, R4 ;  /* 0x0000000407047825 */ /* 0x001fca00078e0204 */
[----:B--2---:R-:W-:Y:S01]  /*0140*/  STG.E desc[UR4][R4.64], R3 ;  /* 0x0000000304007986 */ /* 0x004fe2000c101904 */
[----:B------:R-:W-:Y:S05]  /*0150*/  EXIT ;  /* 0x000000000000794d */ /* 0x000fea0003800000 */
.L_x_14:
        /* <DEDUP_REMOVED lines=10> */
.L_x_16:


//--------------------- .nv.shared._Z17sinkhorn_log_cudaPfS_S_ --------------------------
	.section	.nv.shared._Z17sinkhorn_log_cudaPfS_S_,"aw",@nobits
	.sectionflags	@""
	.align	4
.nv.shared._Z17sinkhorn_log_cudaPfS_S_:
	.zero		1280


//--------------------- .nv.shared.reserved.0     --------------------------
	.section	.nv.shared.reserved.0,"aw",@nobits
	.weak		__nv_reservedSMEM_offset_0_alias
	.size		__nv_reservedSMEM_offset_0_alias, 0, 64
	.other		__nv_reservedSMEM_offset_0_alias,@"STO_CUDA_RESERVED_SHARED STV_DEFAULT"
__nv_reservedSMEM_offset_0_alias:
	.zero		0
	.zero		64


//--------------------- .nv.constant0._Z17sinkhorn_log_cudaPfS_S_ --------------------------
	.section	.nv.constant0._Z17sinkhorn_log_cudaPfS_S_,"a",@progbits
	.sectionflags	@""
	.align	4
.nv.constant0._Z17sinkhorn_log_cudaPfS_S_:
	.zero		920


//--------------------- .nv.constant0._Z21matrix_transpose_cudaPfS_ --------------------------
	.section	.nv.constant0._Z21matrix_transpose_cudaPfS_,"a",@progbits
	.sectionflags	@""
	.align	4
.nv.constant0._Z21matrix_transpose_cudaPfS_:
	.zero		912


//--------------------- SYMBOLS --------------------------

	.type		.nv.reservedSmem.offset0,@object
	.size		.nv.reservedSmem.offset0,0x4
	.type		.nv.reservedSmem.cap,@object
	.size		.nv.reservedSmem.cap,0x4
